//
// Generated by NVIDIA NVVM Compiler
//
// Compiler Build ID: CL-36424714
// Cuda compilation tools, release 13.0, V13.0.88
// Based on NVVM 20.0.0
//

.version 9.0
.target sm_100
.address_size 64

	// .globl	_Z13matmul_nativePfS_S_iii
// _ZZ15matmalGPU_tiledPfS_S_iiiE2As has been demoted
// _ZZ15matmalGPU_tiledPfS_S_iiiE2Bs has been demoted
// _ZZ16matmalGPU_tiled4PfS_S_iiiE2As has been demoted
// _ZZ16matmalGPU_tiled4PfS_S_iiiE2Bs has been demoted

.visible .entry _Z13matmul_nativePfS_S_iii(
	.param .u64 .ptr .align 1 _Z13matmul_nativePfS_S_iii_param_0,
	.param .u64 .ptr .align 1 _Z13matmul_nativePfS_S_iii_param_1,
	.param .u64 .ptr .align 1 _Z13matmul_nativePfS_S_iii_param_2,
	.param .u32 _Z13matmul_nativePfS_S_iii_param_3,
	.param .u32 _Z13matmul_nativePfS_S_iii_param_4,
	.param .u32 _Z13matmul_nativePfS_S_iii_param_5
)
{
	.reg .pred 	%p<13>;
	.reg .b32 	%r<41>;
	.reg .b32 	%f<68>;
	.reg .b64 	%rd<53>;

	ld.param.u64 	%rd7, [_Z13matmul_nativePfS_S_iii_param_0];
	ld.param.u64 	%rd8, [_Z13matmul_nativePfS_S_iii_param_1];
	ld.param.u64 	%rd6, [_Z13matmul_nativePfS_S_iii_param_2];
	ld.param.u32 	%r20, [_Z13matmul_nativePfS_S_iii_param_3];
	ld.param.u32 	%r18, [_Z13matmul_nativePfS_S_iii_param_4];
	ld.param.u32 	%r19, [_Z13matmul_nativePfS_S_iii_param_5];
	cvta.to.global.u64 	%rd1, %rd8;
	cvta.to.global.u64 	%rd2, %rd7;
	mov.u32 	%r21, %ctaid.y;
	mov.u32 	%r22, %ntid.y;
	mov.u32 	%r23, %tid.y;
	mad.lo.s32 	%r1, %r21, %r22, %r23;
	mov.u32 	%r24, %ctaid.x;
	mov.u32 	%r25, %ntid.x;
	mov.u32 	%r26, %tid.x;
	mad.lo.s32 	%r2, %r24, %r25, %r26;
	setp.ge.s32 	%p1, %r1, %r20;
	setp.ge.s32 	%p2, %r2, %r18;
	or.pred  	%p3, %p1, %p2;
	@%p3 bra 	$L__BB0_14;
	setp.lt.s32 	%p4, %r19, 1;
	mov.f32 	%f67, 0f00000000;
	@%p4 bra 	$L__BB0_13;
	mul.lo.s32 	%r3, %r19, %r1;
	and.b32  	%r4, %r19, 7;
	setp.lt.u32 	%p5, %r19, 8;
	mov.f32 	%f67, 0f00000000;
	mov.b32 	%r39, 0;
	@%p5 bra 	$L__BB0_5;
	and.b32  	%r39, %r19, 2147483640;
	neg.s32 	%r37, %r39;
	shl.b32 	%r7, %r18, 3;
	mul.wide.u32 	%rd9, %r3, 4;
	add.s64 	%rd10, %rd9, %rd2;
	add.s64 	%rd52, %rd10, 16;
	mov.f32 	%f67, 0f00000000;
	mul.wide.s32 	%rd13, %r18, 4;
	mov.u32 	%r36, %r2;
$L__BB0_4:
	.pragma "nounroll";
	ld.global.f32 	%f17, [%rd52+-16];
	mul.wide.s32 	%rd11, %r36, 4;
	add.s64 	%rd12, %rd1, %rd11;
	ld.global.f32 	%f18, [%rd12];
	fma.rn.f32 	%f19, %f17, %f18, %f67;
	ld.global.f32 	%f20, [%rd52+-12];
	add.s64 	%rd14, %rd12, %rd13;
	ld.global.f32 	%f21, [%rd14];
	fma.rn.f32 	%f22, %f20, %f21, %f19;
	ld.global.f32 	%f23, [%rd52+-8];
	add.s64 	%rd15, %rd14, %rd13;
	ld.global.f32 	%f24, [%rd15];
	fma.rn.f32 	%f25, %f23, %f24, %f22;
	ld.global.f32 	%f26, [%rd52+-4];
	add.s64 	%rd16, %rd15, %rd13;
	ld.global.f32 	%f27, [%rd16];
	fma.rn.f32 	%f28, %f26, %f27, %f25;
	ld.global.f32 	%f29, [%rd52];
	add.s64 	%rd17, %rd16, %rd13;
	ld.global.f32 	%f30, [%rd17];
	fma.rn.f32 	%f31, %f29, %f30, %f28;
	ld.global.f32 	%f32, [%rd52+4];
	add.s64 	%rd18, %rd17, %rd13;
	ld.global.f32 	%f33, [%rd18];
	fma.rn.f32 	%f34, %f32, %f33, %f31;
	ld.global.f32 	%f35, [%rd52+8];
	add.s64 	%rd19, %rd18, %rd13;
	ld.global.f32 	%f36, [%rd19];
	fma.rn.f32 	%f37, %f35, %f36, %f34;
	ld.global.f32 	%f38, [%rd52+12];
	add.s64 	%rd20, %rd19, %rd13;
	ld.global.f32 	%f39, [%rd20];
	fma.rn.f32 	%f67, %f38, %f39, %f37;
	add.s32 	%r37, %r37, 8;
	add.s32 	%r36, %r36, %r7;
	add.s64 	%rd52, %rd52, 32;
	setp.ne.s32 	%p6, %r37, 0;
	@%p6 bra 	$L__BB0_4;
$L__BB0_5:
	setp.eq.s32 	%p7, %r4, 0;
	@%p7 bra 	$L__BB0_13;
	and.b32  	%r13, %r19, 3;
	setp.lt.u32 	%p8, %r4, 4;
	@%p8 bra 	$L__BB0_8;
	add.s32 	%r28, %r39, %r3;
	mul.wide.u32 	%rd21, %r28, 4;
	add.s64 	%rd22, %rd2, %rd21;
	ld.global.f32 	%f41, [%rd22];
	mad.lo.s32 	%r29, %r39, %r18, %r2;
	mul.wide.s32 	%rd23, %r29, 4;
	add.s64 	%rd24, %rd1, %rd23;
	ld.global.f32 	%f42, [%rd24];
	fma.rn.f32 	%f43, %f41, %f42, %f67;
	cvt.u64.u32 	%rd25, %r3;
	cvt.u64.u32 	%rd26, %r39;
	add.s64 	%rd27, %rd26, %rd25;
	shl.b64 	%rd28, %rd27, 2;
	add.s64 	%rd29, %rd2, %rd28;
	ld.global.f32 	%f44, [%rd29+4];
	mul.wide.s32 	%rd30, %r18, 4;
	add.s64 	%rd31, %rd24, %rd30;
	ld.global.f32 	%f45, [%rd31];
	fma.rn.f32 	%f46, %f44, %f45, %f43;
	ld.global.f32 	%f47, [%rd29+8];
	add.s64 	%rd32, %rd31, %rd30;
	ld.global.f32 	%f48, [%rd32];
	fma.rn.f32 	%f49, %f47, %f48, %f46;
	ld.global.f32 	%f50, [%rd29+12];
	add.s64 	%rd33, %rd32, %rd30;
	ld.global.f32 	%f51, [%rd33];
	fma.rn.f32 	%f67, %f50, %f51, %f49;
	add.s32 	%r39, %r39, 4;
$L__BB0_8:
	setp.eq.s32 	%p9, %r13, 0;
	@%p9 bra 	$L__BB0_13;
	setp.eq.s32 	%p10, %r13, 1;
	@%p10 bra 	$L__BB0_11;
	add.s32 	%r30, %r39, %r3;
	mul.wide.u32 	%rd34, %r30, 4;
	add.s64 	%rd35, %rd2, %rd34;
	ld.global.f32 	%f53, [%rd35];
	mad.lo.s32 	%r31, %r39, %r18, %r2;
	mul.wide.s32 	%rd36, %r31, 4;
	add.s64 	%rd37, %rd1, %rd36;
	ld.global.f32 	%f54, [%rd37];
	fma.rn.f32 	%f55, %f53, %f54, %f67;
	cvt.u64.u32 	%rd38, %r3;
	cvt.u64.u32 	%rd39, %r39;
	add.s64 	%rd40, %rd39, %rd38;
	shl.b64 	%rd41, %rd40, 2;
	add.s64 	%rd42, %rd2, %rd41;
	ld.global.f32 	%f56, [%rd42+4];
	mul.wide.s32 	%rd43, %r18, 4;
	add.s64 	%rd44, %rd37, %rd43;
	ld.global.f32 	%f57, [%rd44];
	fma.rn.f32 	%f67, %f56, %f57, %f55;
	add.s32 	%r39, %r39, 2;
$L__BB0_11:
	and.b32  	%r32, %r19, 1;
	setp.eq.b32 	%p11, %r32, 1;
	not.pred 	%p12, %p11;
	@%p12 bra 	$L__BB0_13;
	add.s32 	%r33, %r39, %r3;
	mul.wide.u32 	%rd45, %r33, 4;
	add.s64 	%rd46, %rd2, %rd45;
	ld.global.f32 	%f58, [%rd46];
	mad.lo.s32 	%r34, %r39, %r18, %r2;
	mul.wide.s32 	%rd47, %r34, 4;
	add.s64 	%rd48, %rd1, %rd47;
	ld.global.f32 	%f59, [%rd48];
	fma.rn.f32 	%f67, %f58, %f59, %f67;
$L__BB0_13:
	mad.lo.s32 	%r35, %r18, %r1, %r2;
	cvta.to.global.u64 	%rd49, %rd6;
	mul.wide.s32 	%rd50, %r35, 4;
	add.s64 	%rd51, %rd49, %rd50;
	st.global.f32 	[%rd51], %f67;
$L__BB0_14:
	ret;

}
	// .globl	_Z15matmalGPU_tiledPfS_S_iii
.visible .entry _Z15matmalGPU_tiledPfS_S_iii(
	.param .u64 .ptr .align 1 _Z15matmalGPU_tiledPfS_S_iii_param_0,
	.param .u64 .ptr .align 1 _Z15matmalGPU_tiledPfS_S_iii_param_1,
	.param .u64 .ptr .align 1 _Z15matmalGPU_tiledPfS_S_iii_param_2,
	.param .u32 _Z15matmalGPU_tiledPfS_S_iii_param_3,
	.param .u32 _Z15matmalGPU_tiledPfS_S_iii_param_4,
	.param .u32 _Z15matmalGPU_tiledPfS_S_iii_param_5
)
{
	.reg .pred 	%p<12>;
	.reg .b32 	%r<42>;
	.reg .b32 	%f<63>;
	.reg .b64 	%rd<13>;
	// demoted variable
	.shared .align 4 .b8 _ZZ15matmalGPU_tiledPfS_S_iiiE2As[1024];
	// demoted variable
	.shared .align 4 .b8 _ZZ15matmalGPU_tiledPfS_S_iiiE2Bs[1024];
	ld.param.u64 	%rd3, [_Z15matmalGPU_tiledPfS_S_iii_param_0];
	ld.param.u64 	%rd4, [_Z15matmalGPU_tiledPfS_S_iii_param_1];
	ld.param.u64 	%rd5, [_Z15matmalGPU_tiledPfS_S_iii_param_2];
	ld.param.u32 	%r23, [_Z15matmalGPU_tiledPfS_S_iii_param_3];
	ld.param.u32 	%r24, [_Z15matmalGPU_tiledPfS_S_iii_param_4];
	ld.param.u32 	%r25, [_Z15matmalGPU_tiledPfS_S_iii_param_5];
	mov.u32 	%r26, %ctaid.y;
	mov.u32 	%r27, %ntid.y;
	mov.u32 	%r39, %tid.y;
	mad.lo.s32 	%r2, %r26, %r27, %r39;
	mov.u32 	%r28, %ctaid.x;
	mov.u32 	%r29, %ntid.x;
	mov.u32 	%r37, %tid.x;
	mad.lo.s32 	%r4, %r28, %r29, %r37;
	setp.lt.s32 	%p1, %r25, 1;
	mov.f32 	%f62, 0f00000000;
	@%p1 bra 	$L__BB1_7;
	add.s32 	%r30, %r25, 15;
	shr.u32 	%r31, %r30, 4;
	shl.b32 	%r32, %r39, 6;
	mov.u32 	%r33, _ZZ15matmalGPU_tiledPfS_S_iiiE2As;
	add.s32 	%r5, %r33, %r32;
	shl.b32 	%r34, %r37, 2;
	add.s32 	%r6, %r5, %r34;
	mov.u32 	%r35, _ZZ15matmalGPU_tiledPfS_S_iiiE2Bs;
	add.s32 	%r8, %r35, %r34;
	add.s32 	%r7, %r8, %r32;
	neg.s32 	%r41, %r31;
	mad.lo.s32 	%r40, %r39, %r24, %r4;
	shl.b32 	%r11, %r24, 4;
	mad.lo.s32 	%r38, %r25, %r2, %r37;
	cvta.to.global.u64 	%rd1, %rd3;
	cvta.to.global.u64 	%rd2, %rd4;
	mov.f32 	%f62, 0f00000000;
$L__BB1_2:
	setp.ge.s32 	%p2, %r2, %r23;
	setp.ge.s32 	%p3, %r37, %r25;
	mov.f32 	%f60, 0f00000000;
	or.pred  	%p4, %p2, %p3;
	@%p4 bra 	$L__BB1_4;
	mul.wide.u32 	%rd6, %r38, 4;
	add.s64 	%rd7, %rd1, %rd6;
	ld.global.f32 	%f60, [%rd7];
$L__BB1_4:
	setp.ge.s32 	%p5, %r4, %r24;
	st.shared.f32 	[%r6], %f60;
	setp.ge.s32 	%p6, %r39, %r25;
	mov.f32 	%f61, 0f00000000;
	or.pred  	%p7, %p5, %p6;
	@%p7 bra 	$L__BB1_6;
	mul.wide.s32 	%rd8, %r40, 4;
	add.s64 	%rd9, %rd2, %rd8;
	ld.global.f32 	%f61, [%rd9];
$L__BB1_6:
	st.shared.f32 	[%r7], %f61;
	bar.sync 	0;
	ld.shared.f32 	%f12, [%r5];
	ld.shared.f32 	%f13, [%r8];
	fma.rn.f32 	%f14, %f12, %f13, %f62;
	ld.shared.f32 	%f15, [%r5+4];
	ld.shared.f32 	%f16, [%r8+64];
	fma.rn.f32 	%f17, %f15, %f16, %f14;
	ld.shared.f32 	%f18, [%r5+8];
	ld.shared.f32 	%f19, [%r8+128];
	fma.rn.f32 	%f20, %f18, %f19, %f17;
	ld.shared.f32 	%f21, [%r5+12];
	ld.shared.f32 	%f22, [%r8+192];
	fma.rn.f32 	%f23, %f21, %f22, %f20;
	ld.shared.f32 	%f24, [%r5+16];
	ld.shared.f32 	%f25, [%r8+256];
	fma.rn.f32 	%f26, %f24, %f25, %f23;
	ld.shared.f32 	%f27, [%r5+20];
	ld.shared.f32 	%f28, [%r8+320];
	fma.rn.f32 	%f29, %f27, %f28, %f26;
	ld.shared.f32 	%f30, [%r5+24];
	ld.shared.f32 	%f31, [%r8+384];
	fma.rn.f32 	%f32, %f30, %f31, %f29;
	ld.shared.f32 	%f33, [%r5+28];
	ld.shared.f32 	%f34, [%r8+448];
	fma.rn.f32 	%f35, %f33, %f34, %f32;
	ld.shared.f32 	%f36, [%r5+32];
	ld.shared.f32 	%f37, [%r8+512];
	fma.rn.f32 	%f38, %f36, %f37, %f35;
	ld.shared.f32 	%f39, [%r5+36];
	ld.shared.f32 	%f40, [%r8+576];
	fma.rn.f32 	%f41, %f39, %f40, %f38;
	ld.shared.f32 	%f42, [%r5+40];
	ld.shared.f32 	%f43, [%r8+640];
	fma.rn.f32 	%f44, %f42, %f43, %f41;
	ld.shared.f32 	%f45, [%r5+44];
	ld.shared.f32 	%f46, [%r8+704];
	fma.rn.f32 	%f47, %f45, %f46, %f44;
	ld.shared.f32 	%f48, [%r5+48];
	ld.shared.f32 	%f49, [%r8+768];
	fma.rn.f32 	%f50, %f48, %f49, %f47;
	ld.shared.f32 	%f51, [%r5+52];
	ld.shared.f32 	%f52, [%r8+832];
	fma.rn.f32 	%f53, %f51, %f52, %f50;
	ld.shared.f32 	%f54, [%r5+56];
	ld.shared.f32 	%f55, [%r8+896];
	fma.rn.f32 	%f56, %f54, %f55, %f53;
	ld.shared.f32 	%f57, [%r5+60];
	ld.shared.f32 	%f58, [%r8+960];
	fma.rn.f32 	%f62, %f57, %f58, %f56;
	bar.sync 	0;
	add.s32 	%r41, %r41, 1;
	setp.ne.s32 	%p8, %r41, 0;
	add.s32 	%r40, %r40, %r11;
	add.s32 	%r39, %r39, 16;
	add.s32 	%r38, %r38, 16;
	add.s32 	%r37, %r37, 16;
	@%p8 bra 	$L__BB1_2;
$L__BB1_7:
	setp.ge.s32 	%p9, %r2, %r23;
	setp.ge.s32 	%p10, %r4, %r24;
	or.pred  	%p11, %p9, %p10;
	@%p11 bra 	$L__BB1_9;
	mad.lo.s32 	%r36, %r24, %r2, %r4;
	cvta.to.global.u64 	%rd10, %rd5;
	mul.wide.s32 	%rd11, %r36, 4;
	add.s64 	%rd12, %rd10, %rd11;
	st.global.f32 	[%rd12], %f62;
$L__BB1_9:
	ret;

}
	// .globl	_Z16matmalGPU_tiled4PfS_S_iii
.visible .entry _Z16matmalGPU_tiled4PfS_S_iii(
	.param .u64 .ptr .align 1 _Z16matmalGPU_tiled4PfS_S_iii_param_0,
	.param .u64 .ptr .align 1 _Z16matmalGPU_tiled4PfS_S_iii_param_1,
	.param .u64 .ptr .align 1 _Z16matmalGPU_tiled4PfS_S_iii_param_2,
	.param .u32 _Z16matmalGPU_tiled4PfS_S_iii_param_3,
	.param .u32 _Z16matmalGPU_tiled4PfS_S_iii_param_4,
	.param .u32 _Z16matmalGPU_tiled4PfS_S_iii_param_5
)
{
	.reg .pred 	%p<76>;
	.reg .b32 	%r<89>;
	.reg .b32 	%f<179>;
	.reg .b64 	%rd<47>;
	// demoted variable
	.shared .align 4 .b8 _ZZ16matmalGPU_tiled4PfS_S_iiiE2As[4096];
	// demoted variable
	.shared .align 4 .b8 _ZZ16matmalGPU_tiled4PfS_S_iiiE2Bs[4096];
	ld.param.u64 	%rd10, [_Z16matmalGPU_tiled4PfS_S_iii_param_0];
	ld.param.u64 	%rd11, [_Z16matmalGPU_tiled4PfS_S_iii_param_1];
	ld.param.u64 	%rd12, [_Z16matmalGPU_tiled4PfS_S_iii_param_2];
	ld.param.u32 	%r38, [_Z16matmalGPU_tiled4PfS_S_iii_param_3];
	ld.param.u32 	%r39, [_Z16matmalGPU_tiled4PfS_S_iii_param_4];
	ld.param.u32 	%r40, [_Z16matmalGPU_tiled4PfS_S_iii_param_5];
	cvta.to.global.u64 	%rd1, %rd10;
	cvta.to.global.u64 	%rd2, %rd11;
	cvta.to.global.u64 	%rd3, %rd12;
	mov.u32 	%r41, %ctaid.y;
	shl.b32 	%r1, %r41, 6;
	mov.u32 	%r42, %ctaid.x;
	shl.b32 	%r2, %r42, 6;
	mov.u32 	%r3, %tid.y;
	mov.u32 	%r4, %tid.x;
	setp.lt.s32 	%p1, %r40, 1;
	mov.f32 	%f123, 0f00000000;
	mov.f32 	%f124, %f123;
	mov.f32 	%f125, %f123;
	mov.f32 	%f126, %f123;
	mov.f32 	%f127, %f123;
	mov.f32 	%f128, %f123;
	mov.f32 	%f129, %f123;
	mov.f32 	%f130, %f123;
	mov.f32 	%f131, %f123;
	mov.f32 	%f132, %f123;
	mov.f32 	%f133, %f123;
	mov.f32 	%f134, %f123;
	mov.f32 	%f135, %f123;
	mov.f32 	%f136, %f123;
	mov.f32 	%f137, %f123;
	mov.f32 	%f138, %f123;
	@%p1 bra 	$L__BB2_21;
	shl.b32 	%r44, %r3, 2;
	add.s32 	%r5, %r1, %r44;
	shl.b32 	%r45, %r4, 2;
	mov.u32 	%r46, _ZZ16matmalGPU_tiled4PfS_S_iiiE2As;
	add.s32 	%r47, %r46, %r45;
	add.s32 	%r6, %r2, %r45;
	shl.b32 	%r48, %r3, 8;
	mov.u32 	%r49, _ZZ16matmalGPU_tiled4PfS_S_iiiE2Bs;
	add.s32 	%r50, %r49, %r48;
	mul.lo.s32 	%r7, %r5, %r40;
	add.s32 	%r8, %r47, %r48;
	add.s32 	%r9, %r7, %r40;
	add.s32 	%r10, %r9, %r40;
	shl.b32 	%r51, %r4, 4;
	add.s32 	%r11, %r50, %r51;
	mov.b32 	%r85, 0;
	mov.f32 	%f123, 0f00000000;
	cvt.s64.s32 	%rd24, %r6;
$L__BB2_2:
	setp.lt.s32 	%p2, %r5, %r38;
	shl.b32 	%r13, %r85, 4;
	add.s32 	%r52, %r13, %r4;
	setp.lt.s32 	%p3, %r52, %r40;
	and.pred  	%p4, %p2, %p3;
	mov.f32 	%f155, 0f00000000;
	@%p4 bra 	$L__BB2_3;
	bra.uni 	$L__BB2_4;
$L__BB2_3:
	add.s32 	%r53, %r7, %r52;
	mul.wide.u32 	%rd13, %r53, 4;
	add.s64 	%rd14, %rd1, %rd13;
	ld.global.f32 	%f155, [%rd14];
$L__BB2_4:
	setp.ge.s32 	%p5, %r52, %r40;
	add.s32 	%r54, %r5, 1;
	setp.ge.s32 	%p6, %r54, %r38;
	st.shared.f32 	[%r8], %f155;
	mov.f32 	%f156, 0f00000000;
	or.pred  	%p7, %p6, %p5;
	@%p7 bra 	$L__BB2_6;
	add.s32 	%r55, %r9, %r52;
	mul.wide.u32 	%rd15, %r55, 4;
	add.s64 	%rd16, %rd1, %rd15;
	ld.global.f32 	%f156, [%rd16];
$L__BB2_6:
	add.s32 	%r56, %r5, 2;
	setp.ge.s32 	%p9, %r56, %r38;
	st.shared.f32 	[%r8+64], %f156;
	mov.f32 	%f157, 0f00000000;
	or.pred  	%p10, %p9, %p5;
	@%p10 bra 	$L__BB2_8;
	add.s32 	%r57, %r10, %r52;
	mul.wide.u32 	%rd17, %r57, 4;
	add.s64 	%rd18, %rd1, %rd17;
	ld.global.f32 	%f157, [%rd18];
$L__BB2_8:
	add.s32 	%r58, %r5, 3;
	setp.ge.s32 	%p12, %r58, %r38;
	st.shared.f32 	[%r8+128], %f157;
	mov.f32 	%f158, 0f00000000;
	or.pred  	%p13, %p12, %p5;
	@%p13 bra 	$L__BB2_10;
	add.s32 	%r59, %r10, %r40;
	add.s32 	%r60, %r59, %r52;
	mul.wide.u32 	%rd19, %r60, 4;
	add.s64 	%rd20, %rd1, %rd19;
	ld.global.f32 	%f158, [%rd20];
$L__BB2_10:
	setp.ge.s32 	%p14, %r6, %r39;
	st.shared.f32 	[%r8+192], %f158;
	add.s32 	%r18, %r13, %r3;
	setp.ge.s32 	%p15, %r18, %r40;
	mul.lo.s32 	%r19, %r18, %r39;
	mov.f32 	%f159, 0f00000000;
	or.pred  	%p16, %p15, %p14;
	@%p16 bra 	$L__BB2_12;
	add.s32 	%r61, %r6, %r19;
	mul.wide.s32 	%rd21, %r61, 4;
	add.s64 	%rd22, %rd2, %rd21;
	ld.global.f32 	%f159, [%rd22];
$L__BB2_12:
	add.s32 	%r62, %r6, 1;
	setp.ge.s32 	%p18, %r62, %r39;
	st.shared.f32 	[%r11], %f159;
	cvt.s64.s32 	%rd23, %r19;
	add.s64 	%rd25, %rd24, %rd23;
	shl.b64 	%rd26, %rd25, 2;
	add.s64 	%rd4, %rd2, %rd26;
	mov.f32 	%f160, 0f00000000;
	or.pred  	%p19, %p15, %p18;
	@%p19 bra 	$L__BB2_14;
	ld.global.f32 	%f160, [%rd4+4];
$L__BB2_14:
	add.s32 	%r63, %r6, 2;
	setp.ge.s32 	%p21, %r63, %r39;
	st.shared.f32 	[%r11+4], %f160;
	mov.f32 	%f161, 0f00000000;
	or.pred  	%p22, %p15, %p21;
	@%p22 bra 	$L__BB2_16;
	ld.global.f32 	%f161, [%rd4+8];
$L__BB2_16:
	add.s32 	%r64, %r6, 3;
	setp.ge.s32 	%p24, %r64, %r39;
	st.shared.f32 	[%r11+8], %f161;
	mov.f32 	%f162, 0f00000000;
	or.pred  	%p25, %p15, %p24;
	@%p25 bra 	$L__BB2_18;
	ld.global.f32 	%f162, [%rd4+12];
$L__BB2_18:
	shl.b32 	%r66, %r4, 4;
	mov.u32 	%r67, _ZZ16matmalGPU_tiled4PfS_S_iiiE2Bs;
	add.s32 	%r68, %r66, %r67;
	add.s32 	%r87, %r68, 256;
	shl.b32 	%r69, %r3, 8;
	mov.u32 	%r70, _ZZ16matmalGPU_tiled4PfS_S_iiiE2As;
	add.s32 	%r71, %r69, %r70;
	add.s32 	%r86, %r71, 128;
	st.shared.f32 	[%r11+12], %f162;
	barrier.sync 	0;
	mov.b32 	%r88, 256;
$L__BB2_19:
	ld.shared.f32 	%f91, [%r86+-128];
	ld.shared.f32 	%f92, [%r86+-64];
	ld.shared.f32 	%f93, [%r86];
	ld.shared.f32 	%f94, [%r86+64];
	ld.shared.f32 	%f95, [%r87+-256];
	ld.shared.f32 	%f96, [%r87+-252];
	ld.shared.f32 	%f97, [%r87+-248];
	ld.shared.f32 	%f98, [%r87+-244];
	fma.rn.f32 	%f99, %f91, %f95, %f130;
	fma.rn.f32 	%f100, %f91, %f96, %f129;
	fma.rn.f32 	%f101, %f91, %f97, %f128;
	fma.rn.f32 	%f102, %f91, %f98, %f127;
	fma.rn.f32 	%f103, %f92, %f95, %f126;
	fma.rn.f32 	%f104, %f92, %f96, %f125;
	fma.rn.f32 	%f105, %f92, %f97, %f124;
	fma.rn.f32 	%f106, %f92, %f98, %f123;
	fma.rn.f32 	%f107, %f93, %f95, %f131;
	fma.rn.f32 	%f108, %f93, %f96, %f132;
	fma.rn.f32 	%f109, %f93, %f97, %f133;
	fma.rn.f32 	%f110, %f93, %f98, %f134;
	fma.rn.f32 	%f111, %f94, %f95, %f135;
	fma.rn.f32 	%f112, %f94, %f96, %f136;
	fma.rn.f32 	%f113, %f94, %f97, %f137;
	fma.rn.f32 	%f114, %f94, %f98, %f138;
	ld.shared.f32 	%f115, [%r86+-124];
	ld.shared.f32 	%f116, [%r86+-60];
	ld.shared.f32 	%f117, [%r86+4];
	ld.shared.f32 	%f118, [%r86+68];
	ld.shared.f32 	%f119, [%r87];
	ld.shared.f32 	%f120, [%r87+4];
	ld.shared.f32 	%f121, [%r87+8];
	ld.shared.f32 	%f122, [%r87+12];
	fma.rn.f32 	%f130, %f115, %f119, %f99;
	fma.rn.f32 	%f129, %f115, %f120, %f100;
	fma.rn.f32 	%f128, %f115, %f121, %f101;
	fma.rn.f32 	%f127, %f115, %f122, %f102;
	fma.rn.f32 	%f126, %f116, %f119, %f103;
	fma.rn.f32 	%f125, %f116, %f120, %f104;
	fma.rn.f32 	%f124, %f116, %f121, %f105;
	fma.rn.f32 	%f123, %f116, %f122, %f106;
	fma.rn.f32 	%f131, %f117, %f119, %f107;
	fma.rn.f32 	%f132, %f117, %f120, %f108;
	fma.rn.f32 	%f133, %f117, %f121, %f109;
	fma.rn.f32 	%f134, %f117, %f122, %f110;
	fma.rn.f32 	%f135, %f118, %f119, %f111;
	fma.rn.f32 	%f136, %f118, %f120, %f112;
	fma.rn.f32 	%f137, %f118, %f121, %f113;
	fma.rn.f32 	%f138, %f118, %f122, %f114;
	add.s32 	%r88, %r88, 512;
	add.s32 	%r87, %r87, 512;
	add.s32 	%r86, %r86, 8;
	setp.ne.s32 	%p26, %r88, 4352;
	@%p26 bra 	$L__BB2_19;
	barrier.sync 	0;
	add.s32 	%r85, %r85, 1;
	add.s32 	%r72, %r40, 15;
	shr.u32 	%r73, %r72, 4;
	setp.eq.s32 	%p27, %r85, %r73;
	@%p27 bra 	$L__BB2_21;
	bra.uni 	$L__BB2_2;
$L__BB2_21:
	shl.b32 	%r74, %r3, 2;
	mov.u32 	%r75, %ctaid.y;
	shl.b32 	%r76, %r75, 6;
	add.s32 	%r15, %r76, %r74;
	shl.b32 	%r77, %r4, 2;
	mov.u32 	%r78, %ctaid.x;
	shl.b32 	%r79, %r78, 6;
	add.s32 	%r80, %r79, %r77;
	setp.lt.s32 	%p28, %r15, %r38;
	mul.lo.s32 	%r17, %r15, %r39;
	setp.lt.s32 	%p29, %r80, %r39;
	and.pred  	%p30, %p28, %p29;
	@%p30 bra 	$L__BB2_22;
	bra.uni 	$L__BB2_23;
$L__BB2_22:
	add.s32 	%r81, %r80, %r17;
	mul.wide.s32 	%rd27, %r81, 4;
	add.s64 	%rd28, %rd3, %rd27;
	st.global.f32 	[%rd28], %f130;
$L__BB2_23:
	setp.ge.s32 	%p31, %r15, %r38;
	add.s32 	%r29, %r80, 1;
	setp.ge.s32 	%p32, %r29, %r39;
	cvt.s64.s32 	%rd29, %r17;
	cvt.s64.s32 	%rd5, %r80;
	add.s64 	%rd30, %rd5, %rd29;
	shl.b64 	%rd31, %rd30, 2;
	add.s64 	%rd6, %rd3, %rd31;
	or.pred  	%p33, %p31, %p32;
	@%p33 bra 	$L__BB2_25;
	st.global.f32 	[%rd6+4], %f129;
$L__BB2_25:
	setp.ge.s32 	%p34, %r15, %r38;
	add.s32 	%r30, %r80, 2;
	setp.ge.s32 	%p35, %r30, %r39;
	or.pred  	%p36, %p34, %p35;
	@%p36 bra 	$L__BB2_27;
	st.global.f32 	[%rd6+8], %f128;
$L__BB2_27:
	setp.ge.s32 	%p37, %r15, %r38;
	add.s32 	%r31, %r80, 3;
	setp.ge.s32 	%p38, %r31, %r39;
	or.pred  	%p39, %p37, %p38;
	@%p39 bra 	$L__BB2_29;
	st.global.f32 	[%rd6+12], %f127;
$L__BB2_29:
	setp.ge.s32 	%p40, %r80, %r39;
	add.s32 	%r32, %r15, 1;
	setp.ge.s32 	%p41, %r32, %r38;
	add.s32 	%r33, %r17, %r39;
	or.pred  	%p42, %p41, %p40;
	@%p42 bra 	$L__BB2_31;
	add.s32 	%r82, %r80, %r33;
	mul.wide.s32 	%rd32, %r82, 4;
	add.s64 	%rd33, %rd3, %rd32;
	st.global.f32 	[%rd33], %f126;
$L__BB2_31:
	setp.ge.s32 	%p43, %r32, %r38;
	setp.ge.s32 	%p44, %r29, %r39;
	cvt.s64.s32 	%rd34, %r33;
	add.s64 	%rd35, %rd5, %rd34;
	shl.b64 	%rd36, %rd35, 2;
	add.s64 	%rd7, %rd3, %rd36;
	or.pred  	%p45, %p43, %p44;
	@%p45 bra 	$L__BB2_33;
	st.global.f32 	[%rd7+4], %f125;
$L__BB2_33:
	setp.ge.s32 	%p46, %r32, %r38;
	setp.ge.s32 	%p47, %r30, %r39;
	or.pred  	%p48, %p46, %p47;
	@%p48 bra 	$L__BB2_35;
	st.global.f32 	[%rd7+8], %f124;
$L__BB2_35:
	setp.ge.s32 	%p49, %r32, %r38;
	setp.ge.s32 	%p50, %r31, %r39;
	or.pred  	%p51, %p49, %p50;
	@%p51 bra 	$L__BB2_37;
	st.global.f32 	[%rd7+12], %f123;
$L__BB2_37:
	setp.ge.s32 	%p52, %r80, %r39;
	add.s32 	%r34, %r15, 2;
	setp.ge.s32 	%p53, %r34, %r38;
	add.s32 	%r35, %r33, %r39;
	or.pred  	%p54, %p53, %p52;
	@%p54 bra 	$L__BB2_39;
	add.s32 	%r83, %r80, %r35;
	mul.wide.s32 	%rd37, %r83, 4;
	add.s64 	%rd38, %rd3, %rd37;
	st.global.f32 	[%rd38], %f131;
$L__BB2_39:
	setp.ge.s32 	%p55, %r34, %r38;
	setp.ge.s32 	%p56, %r29, %r39;
	cvt.s64.s32 	%rd39, %r35;
	add.s64 	%rd40, %rd5, %rd39;
	shl.b64 	%rd41, %rd40, 2;
	add.s64 	%rd8, %rd3, %rd41;
	or.pred  	%p57, %p55, %p56;
	@%p57 bra 	$L__BB2_41;
	st.global.f32 	[%rd8+4], %f132;
$L__BB2_41:
	setp.ge.s32 	%p58, %r34, %r38;
	setp.ge.s32 	%p59, %r30, %r39;
	or.pred  	%p60, %p58, %p59;
	@%p60 bra 	$L__BB2_43;
	st.global.f32 	[%rd8+8], %f133;
$L__BB2_43:
	setp.ge.s32 	%p61, %r34, %r38;
	setp.ge.s32 	%p62, %r31, %r39;
	or.pred  	%p63, %p61, %p62;
	@%p63 bra 	$L__BB2_45;
	st.global.f32 	[%rd8+12], %f134;
$L__BB2_45:
	setp.ge.s32 	%p64, %r80, %r39;
	add.s32 	%r36, %r15, 3;
	setp.ge.s32 	%p65, %r36, %r38;
	add.s32 	%r37, %r35, %r39;
	or.pred  	%p66, %p65, %p64;
	@%p66 bra 	$L__BB2_47;
	add.s32 	%r84, %r80, %r37;
	mul.wide.s32 	%rd42, %r84, 4;
	add.s64 	%rd43, %rd3, %rd42;
	st.global.f32 	[%rd43], %f135;
$L__BB2_47:
	setp.ge.s32 	%p67, %r36, %r38;
	setp.ge.s32 	%p68, %r29, %r39;
	cvt.s64.s32 	%rd44, %r37;
	add.s64 	%rd45, %rd5, %rd44;
	shl.b64 	%rd46, %rd45, 2;
	add.s64 	%rd9, %rd3, %rd46;
	or.pred  	%p69, %p67, %p68;
	@%p69 bra 	$L__BB2_49;
	st.global.f32 	[%rd9+4], %f136;
$L__BB2_49:
	setp.ge.s32 	%p70, %r36, %r38;
	setp.ge.s32 	%p71, %r30, %r39;
	or.pred  	%p72, %p70, %p71;
	@%p72 bra 	$L__BB2_51;
	st.global.f32 	[%rd9+8], %f137;
$L__BB2_51:
	setp.ge.s32 	%p73, %r36, %r38;
	setp.ge.s32 	%p74, %r31, %r39;
	or.pred  	%p75, %p73, %p74;
	@%p75 bra 	$L__BB2_53;
	st.global.f32 	[%rd9+12], %f138;
$L__BB2_53:
	ret;

}


// ===== COMPILED SASS (sm_100) =====

	.target	sm_100

	.elftype	@"ET_EXEC"


//--------------------- .note.nv.tkinfo           --------------------------
	.section	.note.nv.tkinfo,"",@"SHT_NOTE"
	.sectionflags	@"SHF_NOTE_NV_TKINFO"
	.tkinfo
        /*0018*/ 	.word	0x00000002
        /*0030*/ 	.string	""
        /*0030*/ 	.string	"ptxas"
        /*0030*/ 	.string	"Cuda compilation tools, release 13.0, V13.0.88"
        /*0030*/ 	.string	"Build cuda_13.0.r13.0/compiler.36424714_0"
        /*0030*/ 	.string	"-arch sm_100 -m 64 "



//--------------------- .note.nv.cuinfo           --------------------------
	.section	.note.nv.cuinfo,"",@"SHT_NOTE"
	.sectionflags	@"SHF_NOTE_NV_CUINFO"
        /*0018*/ 	.short	0x0002
        /*001a*/ 	.short	0x0064
        /*001c*/ 	.short	0x0082
	.zero		2


//--------------------- .nv.info                  --------------------------
	.section	.nv.info,"",@"SHT_CUDA_INFO"
	.align	4


	//----- nvinfo : EIATTR_REGCOUNT
	.align		4
        /*0000*/ 	.byte	0x04, 0x2f
        /*0002*/ 	.short	(.L_1 - .L_0)
	.align		4
.L_0:
        /*0004*/ 	.word	index@(_Z13matmul_nativePfS_S_iii)
        /*0008*/ 	.word	0x00000020


	//----- nvinfo : EIATTR_FRAME_SIZE
	.align		4
.L_1:
        /*000c*/ 	.byte	0x04, 0x11
        /*000e*/ 	.short	(.L_3 - .L_2)
	.align		4
.L_2:
        /*0010*/ 	.word	index@(_Z13matmul_nativePfS_S_iii)
        /*0014*/ 	.word	0x00000000


	//----- nvinfo : EIATTR_REGCOUNT
	.align		4
.L_3:
        /*0018*/ 	.byte	0x04, 0x2f
        /*001a*/ 	.short	(.L_5 - .L_4)
	.align		4
.L_4:
        /*001c*/ 	.word	index@(_Z15matmalGPU_tiledPfS_S_iii)
        /*0020*/ 	.word	0x00000020


	//----- nvinfo : EIATTR_FRAME_SIZE
	.align		4
.L_5:
        /*0024*/ 	.byte	0x04, 0x11
        /*0026*/ 	.short	(.L_7 - .L_6)
	.align		4
.L_6:
        /*0028*/ 	.word	index@(_Z15matmalGPU_tiledPfS_S_iii)
        /*002c*/ 	.word	0x00000000


	//----- nvinfo : EIATTR_REGCOUNT
	.align		4
.L_7:
        /*0030*/ 	.byte	0x04, 0x2f
        /*0032*/ 	.short	(.L_9 - .L_8)
	.align		4
.L_8:
        /*0034*/ 	.word	index@(_Z16matmalGPU_tiled4PfS_S_iii)
        /*0038*/ 	.word	0x0000003c


	//----- nvinfo : EIATTR_FRAME_SIZE
	.align		4
.L_9:
        /*003c*/ 	.byte	0x04, 0x11
        /*003e*/ 	.short	(.L_11 - .L_10)
	.align		4
.L_10:
        /*0040*/ 	.word	index@(_Z16matmalGPU_tiled4PfS_S_iii)
        /*0044*/ 	.word	0x00000000


	//----- nvinfo : EIATTR_MIN_STACK_SIZE
	.align		4
.L_11:
        /*0048*/ 	.byte	0x04, 0x12
        /*004a*/ 	.short	(.L_13 - .L_12)
	.align		4
.L_12:
        /*004c*/ 	.word	index@(_Z16matmalGPU_tiled4PfS_S_iii)
        /*0050*/ 	.word	0x00000000


	//----- nvinfo : EIATTR_MIN_STACK_SIZE
	.align		4
.L_13:
        /*0054*/ 	.byte	0x04, 0x12
        /*0056*/ 	.short	(.L_15 - .L_14)
	.align		4
.L_14:
        /*0058*/ 	.word	index@(_Z15matmalGPU_tiledPfS_S_iii)
        /*005c*/ 	.word	0x00000000


	//----- nvinfo : EIATTR_MIN_STACK_SIZE
	.align		4
.L_15:
        /*0060*/ 	.byte	0x04, 0x12
        /*0062*/ 	.short	(.L_17 - .L_16)
	.align		4
.L_16:
        /*0064*/ 	.word	index@(_Z13matmul_nativePfS_S_iii)
        /*0068*/ 	.word	0x00000000
.L_17:


//--------------------- .nv.compat                --------------------------
	.section	.nv.compat,"",@"SHT_CUDA_COMPAT_INFO"
	.align	4
        /*0000*/ 	.byte	0x02, 0x09, 0x00, 0x00, 0x02, 0x02, 0x01, 0x00, 0x02, 0x05, 0x05, 0x00, 0x03, 0x07, 0x01, 0x01
        /*0010*/ 	.byte	0x02, 0x03, 0x00, 0x00, 0x02, 0x06, 0x01, 0x00, 0x04, 0x0b, 0x08, 0x00, 0x09, 0x00, 0x00, 0x00
        /*0020*/ 	.byte	0x00, 0x00, 0x00, 0x00


//--------------------- .nv.info._Z16matmalGPU_tiled4PfS_S_iii --------------------------
	.section	.nv.info._Z16matmalGPU_tiled4PfS_S_iii,"",@"SHT_CUDA_INFO"
	.sectionflags	@""
	.align	4


	//----- nvinfo : EIATTR_CUDA_API_VERSION
	.align		4
        /*0000*/ 	.byte	0x04, 0x37
        /*0002*/ 	.short	(.L_19 - .L_18)
.L_18:
        /*0004*/ 	.word	0x00000082


	//----- nvinfo : EIATTR_KPARAM_INFO
	.align		4
.L_19:
        /*0008*/ 	.byte	0x04, 0x17
        /*000a*/ 	.short	(.L_21 - .L_20)
.L_20:
        /*000c*/ 	.word	0x00000000
        /*0010*/ 	.short	0x0005
        /*0012*/ 	.short	0x0020
        /*0014*/ 	.byte	0x00, 0xf0, 0x11, 0x00


	//----- nvinfo : EIATTR_KPARAM_INFO
	.align		4
.L_21:
        /*0018*/ 	.byte	0x04, 0x17
        /*001a*/ 	.short	(.L_23 - .L_22)
.L_22:
        /*001c*/ 	.word	0x00000000
        /*0020*/ 	.short	0x0004
        /*0022*/ 	.short	0x001c
        /*0024*/ 	.byte	0x00, 0xf0, 0x11, 0x00


	//----- nvinfo : EIATTR_KPARAM_INFO
	.align		4
.L_23:
        /*0028*/ 	.byte	0x04, 0x17
        /*002a*/ 	.short	(.L_25 - .L_24)
.L_24:
        /*002c*/ 	.word	0x00000000
        /*0030*/ 	.short	0x0003
        /*0032*/ 	.short	0x0018
        /*0034*/ 	.byte	0x00, 0xf0, 0x11, 0x00


	//----- nvinfo : EIATTR_KPARAM_INFO
	.align		4
.L_25:
        /*0038*/ 	.byte	0x04, 0x17
        /*003a*/ 	.short	(.L_27 - .L_26)
.L_26:
        /*003c*/ 	.word	0x00000000
        /*0040*/ 	.short	0x0002
        /*0042*/ 	.short	0x0010
        /*0044*/ 	.byte	0x00, 0xf5, 0x21, 0x00


	//----- nvinfo : EIATTR_KPARAM_INFO
	.align		4
.L_27:
        /*0048*/ 	.byte	0x04, 0x17
        /*004a*/ 	.short	(.L_29 - .L_28)
.L_28:
        /*004c*/ 	.word	0x00000000
        /*0050*/ 	.short	0x0001
        /*0052*/ 	.short	0x0008
        /*0054*/ 	.byte	0x00, 0xf5, 0x21, 0x00


	//----- nvinfo : EIATTR_KPARAM_INFO
	.align		4
.L_29:
        /*0058*/ 	.byte	0x04, 0x17
        /*005a*/ 	.short	(.L_31 - .L_30)
.L_30:
        /*005c*/ 	.word	0x00000000
        /*0060*/ 	.short	0x0000
        /*0062*/ 	.short	0x0000
        /*0064*/ 	.byte	0x00, 0xf5, 0x21, 0x00


	//----- nvinfo : EIATTR_SPARSE_MMA_MASK
	.align		4
.L_31:
        /*0068*/ 	.byte	0x03, 0x50
        /*006a*/ 	.short	0x0000


	//----- nvinfo : EIATTR_MAXREG_COUNT
	.align		4
        /*006c*/ 	.byte	0x03, 0x1b
        /*006e*/ 	.short	0x00ff


	//----- nvinfo : EIATTR_NUM_BARRIERS
	.align		4
        /*0070*/ 	.byte	0x02, 0x4c
        /*0072*/ 	.byte	0x01
	.zero		1


	//----- nvinfo : EIATTR_MERCURY_ISA_VERSION
	.align		4
        /*0074*/ 	.byte	0x03, 0x5f
        /*0076*/ 	.short	0x0101


	//----- nvinfo : EIATTR_COOP_GROUP_MASK_REGIDS
	.align		4
        /*0078*/ 	.byte	0x04, 0x29
        /*007a*/ 	.short	(.L_33 - .L_32)


	//   ....[0]....
.L_32:
        /*007c*/ 	.word	0xffffffff


	//   ....[1]....
        /*0080*/ 	.word	0xffffffff


	//----- nvinfo : EIATTR_COOP_GROUP_INSTR_OFFSETS
	.align		4
.L_33:
        /*0084*/ 	.byte	0x04, 0x28
        /*0086*/ 	.short	(.L_35 - .L_34)


	//   ....[0]....
.L_34:
        /*0088*/ 	.word	0x00000710


	//   ....[1]....
        /*008c*/ 	.word	0x00001090


	//----- nvinfo : EIATTR_VRC_CTA_INIT_COUNT
	.align		4
.L_35:
        /*0090*/ 	.byte	0x02, 0x4a
	.zero		1
	.zero		1


	//----- nvinfo : EIATTR_EXIT_INSTR_OFFSETS
	.align		4
        /*0094*/ 	.byte	0x04, 0x1c
        /*0096*/ 	.short	(.L_37 - .L_36)


	//   ....[0]....
.L_36:
        /*0098*/ 	.word	0x00001600


	//   ....[1]....
        /*009c*/ 	.word	0x00001620


	//----- nvinfo : EIATTR_CBANK_PARAM_SIZE
	.align		4
.L_37:
        /*00a0*/ 	.byte	0x03, 0x19
        /*00a2*/ 	.short	0x0024


	//----- nvinfo : EIATTR_PARAM_CBANK
	.align		4
        /*00a4*/ 	.byte	0x04, 0x0a
        /*00a6*/ 	.short	(.L_39 - .L_38)
	.align		4
.L_38:
        /*00a8*/ 	.word	index@(.nv.constant0._Z16matmalGPU_tiled4PfS_S_iii)
        /*00ac*/ 	.short	0x0380
        /*00ae*/ 	.short	0x0024


	//----- nvinfo : EIATTR_SW_WAR
	.align		4
.L_39:
        /*00b0*/ 	.byte	0x04, 0x36
        /*00b2*/ 	.short	(.L_41 - .L_40)
.L_40:
        /*00b4*/ 	.word	0x00000008
.L_41:


//--------------------- .nv.info._Z15matmalGPU_tiledPfS_S_iii --------------------------
	.section	.nv.info._Z15matmalGPU_tiledPfS_S_iii,"",@"SHT_CUDA_INFO"
	.sectionflags	@""
	.align	4


	//----- nvinfo : EIATTR_CUDA_API_VERSION
	.align		4
        /*0000*/ 	.byte	0x04, 0x37
        /*0002*/ 	.short	(.L_43 - .L_42)
.L_42:
        /*0004*/ 	.word	0x00000082


	//----- nvinfo : EIATTR_KPARAM_INFO
	.align		4
.L_43:
        /*0008*/ 	.byte	0x04, 0x17
        /*000a*/ 	.short	(.L_45 - .L_44)
.L_44:
        /*000c*/ 	.word	0x00000000
        /*0010*/ 	.short	0x0005
        /*0012*/ 	.short	0x0020
        /*0014*/ 	.byte	0x00, 0xf0, 0x11, 0x00


	//----- nvinfo : EIATTR_KPARAM_INFO
	.align		4
.L_45:
        /*0018*/ 	.byte	0x04, 0x17
        /*001a*/ 	.short	(.L_47 - .L_46)
.L_46:
        /*001c*/ 	.word	0x00000000
        /*0020*/ 	.short	0x0004
        /*0022*/ 	.short	0x001c
        /*0024*/ 	.byte	0x00, 0xf0, 0x11, 0x00


	//----- nvinfo : EIATTR_KPARAM_INFO
	.align		4
.L_47:
        /*0028*/ 	.byte	0x04, 0x17
        /*002a*/ 	.short	(.L_49 - .L_48)
.L_48:
        /*002c*/ 	.word	0x00000000
        /*0030*/ 	.short	0x0003
        /*0032*/ 	.short	0x0018
        /*0034*/ 	.byte	0x00, 0xf0, 0x11, 0x00


	//----- nvinfo : EIATTR_KPARAM_INFO
	.align		4
.L_49:
        /*0038*/ 	.byte	0x04, 0x17
        /*003a*/ 	.short	(.L_51 - .L_50)
.L_50:
        /*003c*/ 	.word	0x00000000
        /*0040*/ 	.short	0x0002
        /*0042*/ 	.short	0x0010
        /*0044*/ 	.byte	0x00, 0xf5, 0x21, 0x00


	//----- nvinfo : EIATTR_KPARAM_INFO
	.align		4
.L_51:
        /*0048*/ 	.byte	0x04, 0x17
        /*004a*/ 	.short	(.L_53 - .L_52)
.L_52:
        /*004c*/ 	.word	0x00000000
        /*0050*/ 	.short	0x0001
        /*0052*/ 	.short	0x0008
        /*0054*/ 	.byte	0x00, 0xf5, 0x21, 0x00


	//----- nvinfo : EIATTR_KPARAM_INFO
	.align		4
.L_53:
        /*0058*/ 	.byte	0x04, 0x17
        /*005a*/ 	.short	(.L_55 - .L_54)
.L_54:
        /*005c*/ 	.word	0x00000000
        /*0060*/ 	.short	0x0000
        /*0062*/ 	.short	0x0000
        /*0064*/ 	.byte	0x00, 0xf5, 0x21, 0x00


	//----- nvinfo : EIATTR_SPARSE_MMA_MASK
	.align		4
.L_55:
        /*0068*/ 	.byte	0x03, 0x50
        /*006a*/ 	.short	0x0000


	//----- nvinfo : EIATTR_MAXREG_COUNT
	.align		4
        /*006c*/ 	.byte	0x03, 0x1b
        /*006e*/ 	.short	0x00ff


	//----- nvinfo : EIATTR_NUM_BARRIERS
	.align		4
        /*0070*/ 	.byte	0x02, 0x4c
        /*0072*/ 	.byte	0x01
	.zero		1


	//----- nvinfo : EIATTR_MERCURY_ISA_VERSION
	.align		4
        /*0074*/ 	.byte	0x03, 0x5f
        /*0076*/ 	.short	0x0101


	//----- nvinfo : EIATTR_VRC_CTA_INIT_COUNT
	.align		4
        /*0078*/ 	.byte	0x02, 0x4a
	.zero		1
	.zero		1


	//----- nvinfo : EIATTR_EXIT_INSTR_OFFSETS
	.align		4
        /*007c*/ 	.byte	0x04, 0x1c
        /*007e*/ 	.short	(.L_57 - .L_56)


	//   ....[0]....
.L_56:
        /*0080*/ 	.word	0x000005f0


	//   ....[1]....
        /*0084*/ 	.word	0x00000640


	//----- nvinfo : EIATTR_CBANK_PARAM_SIZE
	.align		4
.L_57:
        /*0088*/ 	.byte	0x03, 0x19
        /*008a*/ 	.short	0x0024


	//----- nvinfo : EIATTR_PARAM_CBANK
	.align		4
        /*008c*/ 	.byte	0x04, 0x0a
        /*008e*/ 	.short	(.L_59 - .L_58)
	.align		4
.L_58:
        /*0090*/ 	.word	index@(.nv.constant0._Z15matmalGPU_tiledPfS_S_iii)
        /*0094*/ 	.short	0x0380
        /*0096*/ 	.short	0x0024


	//----- nvinfo : EIATTR_SW_WAR
	.align		4
.L_59:
        /*0098*/ 	.byte	0x04, 0x36
        /*009a*/ 	.short	(.L_61 - .L_60)
.L_60:
        /*009c*/ 	.word	0x00000008
.L_61:


//--------------------- .nv.info._Z13matmul_nativePfS_S_iii --------------------------
	.section	.nv.info._Z13matmul_nativePfS_S_iii,"",@"SHT_CUDA_INFO"
	.sectionflags	@""
	.align	4


	//----- nvinfo : EIATTR_CUDA_API_VERSION
	.align		4
        /*0000*/ 	.byte	0x04, 0x37
        /*0002*/ 	.short	(.L_63 - .L_62)
.L_62:
        /*0004*/ 	.word	0x00000082


	//----- nvinfo : EIATTR_KPARAM_INFO
	.align		4
.L_63:
        /*0008*/ 	.byte	0x04, 0x17
        /*000a*/ 	.short	(.L_65 - .L_64)
.L_64:
        /*000c*/ 	.word	0x00000000
        /*0010*/ 	.short	0x0005
        /*0012*/ 	.short	0x0020
        /*0014*/ 	.byte	0x00, 0xf0, 0x11, 0x00


	//----- nvinfo : EIATTR_KPARAM_INFO
	.align		4
.L_65:
        /*0018*/ 	.byte	0x04, 0x17
        /*001a*/ 	.short	(.L_67 - .L_66)
.L_66:
        /*001c*/ 	.word	0x00000000
        /*0020*/ 	.short	0x0004
        /*0022*/ 	.short	0x001c
        /*0024*/ 	.byte	0x00, 0xf0, 0x11, 0x00


	//----- nvinfo : EIATTR_KPARAM_INFO
	.align		4
.L_67:
        /*0028*/ 	.byte	0x04, 0x17
        /*002a*/ 	.short	(.L_69 - .L_68)
.L_68:
        /*002c*/ 	.word	0x00000000
        /*0030*/ 	.short	0x0003
        /*0032*/ 	.short	0x0018
        /*0034*/ 	.byte	0x00, 0xf0, 0x11, 0x00


	//----- nvinfo : EIATTR_KPARAM_INFO
	.align		4
.L_69:
        /*0038*/ 	.byte	0x04, 0x17
        /*003a*/ 	.short	(.L_71 - .L_70)
.L_70:
        /*003c*/ 	.word	0x00000000
        /*0040*/ 	.short	0x0002
        /*0042*/ 	.short	0x0010
        /*0044*/ 	.byte	0x00, 0xf5, 0x21, 0x00


	//----- nvinfo : EIATTR_KPARAM_INFO
	.align		4
.L_71:
        /*0048*/ 	.byte	0x04, 0x17
        /*004a*/ 	.short	(.L_73 - .L_72)
.L_72:
        /*004c*/ 	.word	0x00000000
        /*0050*/ 	.short	0x0001
        /*0052*/ 	.short	0x0008
        /*0054*/ 	.byte	0x00, 0xf5, 0x21, 0x00


	//----- nvinfo : EIATTR_KPARAM_INFO
	.align		4
.L_73:
        /*0058*/ 	.byte	0x04, 0x17
        /*005a*/ 	.short	(.L_75 - .L_74)
.L_74:
        /*005c*/ 	.word	0x00000000
        /*0060*/ 	.short	0x0000
        /*0062*/ 	.short	0x0000
        /*0064*/ 	.byte	0x00, 0xf5, 0x21, 0x00


	//----- nvinfo : EIATTR_SPARSE_MMA_MASK
	.align		4
.L_75:
        /*0068*/ 	.byte	0x03, 0x50
        /*006a*/ 	.short	0x0000


	//----- nvinfo : EIATTR_MAXREG_COUNT
	.align		4
        /*006c*/ 	.byte	0x03, 0x1b
        /*006e*/ 	.short	0x00ff


	//----- nvinfo : EIATTR_MERCURY_ISA_VERSION
	.align		4
        /*0070*/ 	.byte	0x03, 0x5f
        /*0072*/ 	.short	0x0101


	//----- nvinfo : EIATTR_VRC_CTA_INIT_COUNT
	.align		4
        /*0074*/ 	.byte	0x02, 0x4a
	.zero		1
	.zero		1


	//----- nvinfo : EIATTR_EXIT_INSTR_OFFSETS
	.align		4
        /*0078*/ 	.byte	0x04, 0x1c
        /*007a*/ 	.short	(.L_77 - .L_76)


	//   ....[0]....
.L_76:
        /*007c*/ 	.word	0x000000c0


	//   ....[1]....
        /*0080*/ 	.word	0x000008e0


	//----- nvinfo : EIATTR_CBANK_PARAM_SIZE
	.align		4
.L_77:
        /*0084*/ 	.byte	0x03, 0x19
        /*0086*/ 	.short	0x0024


	//----- nvinfo : EIATTR_PARAM_CBANK
	.align		4
        /*0088*/ 	.byte	0x04, 0x0a
        /*008a*/ 	.short	(.L_79 - .L_78)
	.align		4
.L_78:
        /*008c*/ 	.word	index@(.nv.constant0._Z13matmul_nativePfS_S_iii)
        /*0090*/ 	.short	0x0380
        /*0092*/ 	.short	0x0024


	//----- nvinfo : EIATTR_SW_WAR
	.align		4
.L_79:
        /*0094*/ 	.byte	0x04, 0x36
        /*0096*/ 	.short	(.L_81 - .L_80)
.L_80:
        /*0098*/ 	.word	0x00000008
.L_81:


//--------------------- .nv.callgraph             --------------------------
	.section	.nv.callgraph,"",@"SHT_CUDA_CALLGRAPH"
	.align	4
	.sectionentsize	8
	.align		4
        /*0000*/ 	.word	0x00000000
	.align		4
        /*0004*/ 	.word	0xffffffff
	.align		4
        /*0008*/ 	.word	0x00000000
	.align		4
        /*000c*/ 	.word	0xfffffffe
	.align		4
        /*0010*/ 	.word	0x00000000
	.align		4
        /*0014*/ 	.word	0xfffffffd
	.align		4
        /*0018*/ 	.word	0x00000000
	.align		4
        /*001c*/ 	.word	0xfffffffc


//--------------------- .text._Z16matmalGPU_tiled4PfS_S_iii --------------------------
	.section	.text._Z16matmalGPU_tiled4PfS_S_iii,"ax",@progbits
	.align	128
        .global         _Z16matmalGPU_tiled4PfS_S_iii
        .type           _Z16matmalGPU_tiled4PfS_S_iii,@function
        .size           _Z16matmalGPU_tiled4PfS_S_iii,(.L_x_12 - _Z16matmalGPU_tiled4PfS_S_iii)
        .other          _Z16matmalGPU_tiled4PfS_S_iii,@"STO_CUDA_ENTRY STV_DEFAULT"
_Z16matmalGPU_tiled4PfS_S_iii:
.text._Z16matmalGPU_tiled4PfS_S_iii:
[----:B------:R-:W-:Y:S08]  /*0000*/  LDC R1, c[0x0][0x37c] ;  /* 0x0000df00ff017b82 */ /* 0x000ff00000000800 */
[----:B------:R-:W0:Y:S01]  /*0010*/  LDC R7, c[0x0][0x3a0] ;  /* 0x0000e800ff077b82 */ /* 0x000e220000000800 */
[----:B------:R-:W1:Y:S01]  /*0020*/  S2R R0, SR_TID.Y ;  /* 0x0000000000007919 */ /* 0x000e620000002200 */
[----:B------:R-:W2:Y:S01]  /*0030*/  LDCU.64 UR8, c[0x0][0x358] ;  /* 0x00006b00ff0877ac */ /* 0x000ea20008000a00 */
[----:B------:R-:W-:Y:S01]  /*0040*/  HFMA2 R53, -RZ, RZ, 0, 0 ;  /* 0x00000000ff357431 */ /* 0x000fe200000001ff */
[----:B------:R-:W-:Y:S01]  /*0050*/  CS2R R26, SRZ ;  /* 0x00000000001a7805 */ /* 0x000fe2000001ff00 */
[----:B------:R-:W3:Y:S01]  /*0060*/  S2R R2, SR_TID.X ;  /* 0x0000000000027919 */ /* 0x000ee20000002100 */
[----:B------:R-:W-:-:S02]  /*0070*/  CS2R R24, SRZ ;  /* 0x0000000000187805 */ /* 0x000fc4000001ff00 */
[----:B------:R-:W-:Y:S02]  /*0080*/  CS2R R48, SRZ ;  /* 0x0000000000307805 */ /* 0x000fe4000001ff00 */
[----:B------:R-:W-:Y:S02]  /*0090*/  CS2R R44, SRZ ;  /* 0x00000000002c7805 */ /* 0x000fe4000001ff00 */
[----:B------:R-:W-:Y:S02]  /*00a0*/  CS2R R46, SRZ ;  /* 0x00000000002e7805 */ /* 0x000fe4000001ff00 */
[----:B------:R-:W-:Y:S02]  /*00b0*/  CS2R R38, SRZ ;  /* 0x0000000000267805 */ /* 0x000fe4000001ff00 */
[----:B------:R-:W-:Y:S02]  /*00c0*/  CS2R R36, SRZ ;  /* 0x0000000000247805 */ /* 0x000fe4000001ff00 */
[----:B------:R-:W-:-:S02]  /*00d0*/  MOV R50, RZ ;  /* 0x000000ff00327202 */ /* 0x000fc40000000f00 */
[----:B0-----:R-:W-:-:S13]  /*00e0*/  ISETP.GE.AND P0, PT, R7, 0x1, PT ;  /* 0x000000010700780c */ /* 0x001fda0003f06270 */
[----:B-123--:R-:W-:Y:S05]  /*00f0*/  @!P0 BRA `(.L_x_0) ;  /* 0x0000000c00f48947 */ /* 0x00efea0003800000 */
[----:B------:R-:W0:Y:S01]  /*0100*/  S2R R3, SR_CTAID.Y ;  /* 0x0000000000037919 */ /* 0x000e220000002600 */
[----:B------:R-:W1:Y:S01]  /*0110*/  S2UR UR6, SR_CgaCtaId ;  /* 0x00000000000679c3 */ /* 0x000e620000008800 */
[----:B------:R-:W-:Y:S01]  /*0120*/  UMOV UR4, 0x400 ;  /* 0x0000040000047882 */ /* 0x000fe20000000000 */
[----:B------:R-:W-:Y:S01]  /*0130*/  MOV R5, RZ ;  /* 0x000000ff00057202 */ /* 0x000fe20000000f00 */
[----:B------:R-:W2:Y:S01]  /*0140*/  S2R R42, SR_CTAID.X ;  /* 0x00000000002a7919 */ /* 0x000ea20000002500 */
[----:B------:R-:W-:Y:S01]  /*0150*/  UIADD3 UR5, UPT, UPT, UR4, 0x1000, URZ ;  /* 0x0000100004057890 */ /* 0x000fe2000fffe0ff */
[----:B------:R-:W-:Y:S01]  /*0160*/  MOV R26, RZ ;  /* 0x000000ff001a7202 */ /* 0x000fe20000000f00 */
[----:B-1----:R-:W-:Y:S02]  /*0170*/  ULEA UR4, UR6, UR4, 0x18 ;  /* 0x0000000406047291 */ /* 0x002fe4000f8ec0ff */
[----:B------:R-:W-:Y:S01]  /*0180*/  ULEA UR5, UR6, UR5, 0x18 ;  /* 0x0000000506057291 */ /* 0x000fe2000f8ec0ff */
[----:B0-----:R-:W-:-:S02]  /*0190*/  LEA R43, R3, R0, 0x4 ;  /* 0x00000000032b7211 */ /* 0x001fc400078e20ff */
[----:B------:R-:W-:Y:S02]  /*01a0*/  SHF.L.U32 R3, R2, 0x2, RZ ;  /* 0x0000000202037819 */ /* 0x000fe400000006ff */
[----:B------:R-:W-:Y:S02]  /*01b0*/  SHF.L.U32 R43, R43, 0x2, RZ ;  /* 0x000000022b2b7819 */ /* 0x000fe400000006ff */
[----:B--2---:R-:W-:Y:S02]  /*01c0*/  LEA R42, R42, R3, 0x6 ;  /* 0x000000032a2a7211 */ /* 0x004fe400078e30ff */
[----:B------:R-:W-:Y:S01]  /*01d0*/  IADD3 R41, PT, PT, R3, UR4, RZ ;  /* 0x0000000403297c10 */ /* 0x000fe2000fffe0ff */
[----:B------:R-:W-:Y:S01]  /*01e0*/  IMAD R40, R43, R7, R7 ;  /* 0x000000072b287224 */ /* 0x000fe200078e0207 */
[C---:B------:R-:W-:Y:S02]  /*01f0*/  LEA R3, R0.reuse, UR5, 0x8 ;  /* 0x0000000500037c11 */ /* 0x040fe4000f8e40ff */
[----:B------:R-:W-:-:S02]  /*0200*/  LEA R41, R0, R41, 0x8 ;  /* 0x0000002900297211 */ /* 0x000fc400078e40ff */
[----:B------:R-:W-:Y:S02]  /*0210*/  IADD3 R7, PT, PT, R40, R7, RZ ;  /* 0x0000000728077210 */ /* 0x000fe40007ffe0ff */
[----:B------:R-:W-:-:S07]  /*0220*/  LEA R6, R2, R3, 0x4 ;  /* 0x0000000302067211 */ /* 0x000fce00078e20ff */
.L_x_2:
[----:B------:R-:W0:Y:S01]  /*0230*/  LDCU UR4, c[0x0][0x3a0] ;  /* 0x00007400ff0477ac */ /* 0x000e220008000800 */
[----:B------:R-:W-:Y:S01]  /*0240*/  LEA R22, R5, R2, 0x4 ;  /* 0x0000000205167211 */ /* 0x000fe200078e20ff */
[----:B------:R-:W-:Y:S01]  /*0250*/  HFMA2 R4, -RZ, RZ, 0, 0 ;  /* 0x00000000ff047431 */ /* 0x000fe200000001ff */
[----:B------:R-:W-:Y:S01]  /*0260*/  IADD3 R3, PT, PT, R43, 0x1, RZ ;  /* 0x000000012b037810 */ /* 0x000fe20007ffe0ff */
[----:B------:R-:W1:Y:S01]  /*0270*/  LDCU UR5, c[0x0][0x398] ;  /* 0x00007300ff0577ac */ /* 0x000e620008000800 */
[----:B------:R-:W-:Y:S01]  /*0280*/  LEA R21, R5, R0, 0x4 ;  /* 0x0000000005157211 */ /* 0x000fe200078e20ff */
[----:B------:R-:W2:Y:S01]  /*0290*/  LDCU UR6, c[0x0][0x39c] ;  /* 0x00007380ff0677ac */ /* 0x000ea20008000800 */
[----:B------:R-:W3:Y:S01]  /*02a0*/  LDCU.64 UR10, c[0x0][0x388] ;  /* 0x00007100ff0a77ac */ /* 0x000ee20008000a00 */
[C---:B0-----:R-:W-:Y:S02]  /*02b0*/  ISETP.GE.AND P2, PT, R22.reuse, UR4, PT ;  /* 0x0000000416007c0c */ /* 0x041fe4000bf46270 */
[----:B------:R-:W-:-:S02]  /*02c0*/  ISETP.GE.AND P0, PT, R22, UR4, PT ;  /* 0x0000000416007c0c */ /* 0x000fc4000bf06270 */
[----:B-1----:R-:W-:Y:S02]  /*02d0*/  ISETP.LT.AND P2, PT, R43, UR5, !P2 ;  /* 0x000000052b007c0c */ /* 0x002fe4000d741270 */
[----:B------:R-:W-:Y:S02]  /*02e0*/  ISETP.GE.OR P3, PT, R3, UR5, P0 ;  /* 0x0000000503007c0c */ /* 0x000fe40008766670 */
[----:B------:R-:W-:Y:S02]  /*02f0*/  IADD3 R3, PT, PT, R43, 0x2, RZ ;  /* 0x000000022b037810 */ /* 0x000fe40007ffe0ff */
[----:B------:R-:W-:Y:S02]  /*0300*/  ISETP.GE.AND P1, PT, R21, UR4, PT ;  /* 0x0000000415007c0c */ /* 0x000fe4000bf26270 */
[----:B------:R-:W-:Y:S02]  /*0310*/  ISETP.GE.OR P6, PT, R3, UR5, P0 ;  /* 0x0000000503007c0c */ /* 0x000fe400087c6670 */
[----:B------:R-:W-:-:S02]  /*0320*/  IADD3 R3, PT, PT, R43, 0x3, RZ ;  /* 0x000000032b037810 */ /* 0x000fc40007ffe0ff */
[----:B--2---:R-:W-:Y:S01]  /*0330*/  ISETP.GE.OR P5, PT, R42, UR6, P1 ;  /* 0x000000062a007c0c */ /* 0x004fe20008fa6670 */
[----:B------:R-:W0:Y:S01]  /*0340*/  @P2 LDC.64 R16, c[0x0][0x380] ;  /* 0x0000e000ff102b82 */ /* 0x000e220000000a00 */
[----:B------:R-:W-:Y:S01]  /*0350*/  ISETP.GE.OR P0, PT, R3, UR5, P0 ;  /* 0x0000000503007c0c */ /* 0x000fe20008706670 */
[----:B------:R-:W-:Y:S01]  /*0360*/  @P2 IMAD R3, R43, UR4, R22 ;  /* 0x000000042b032c24 */ /* 0x000fe2000f8e0216 */
[----:B------:R-:W-:-:S05]  /*0370*/  @!P3 IADD3 R19, PT, PT, R40, R22, RZ ;  /* 0x000000162813b210 */ /* 0x000fca0007ffe0ff */
[----:B------:R-:W1:Y:S08]  /*0380*/  @!P3 LDC.64 R12, c[0x0][0x380] ;  /* 0x0000e000ff0cbb82 */ /* 0x000e700000000a00 */
[----:B------:R-:W2:Y:S08]  /*0390*/  @!P0 LDC.64 R8, c[0x0][0x380] ;  /* 0x0000e000ff088b82 */ /* 0x000eb00000000a00 */
[----:B------:R-:W4:Y:S01]  /*03a0*/  @!P6 LDC.64 R10, c[0x0][0x380] ;  /* 0x0000e000ff0aeb82 */ /* 0x000f220000000a00 */
[----:B0-----:R-:W-:Y:S01]  /*03b0*/  @P2 IMAD.WIDE.U32 R16, R3, 0x4, R16 ;  /* 0x0000000403102825 */ /* 0x001fe200078e0010 */
[----:B------:R-:W-:-:S02]  /*03c0*/  IADD3 R3, PT, PT, R42, 0x1, RZ ;  /* 0x000000012a037810 */ /* 0x000fc40007ffe0ff */
[----:B------:R-:W-:Y:S02]  /*03d0*/  MOV R20, RZ ;  /* 0x000000ff00147202 */ /* 0x000fe40000000f00 */
[----:B------:R-:W-:Y:S01]  /*03e0*/  ISETP.GE.OR P4, PT, R3, UR6, P1 ;  /* 0x0000000603007c0c */ /* 0x000fe20008f86670 */
[----:B------:R-:W-:Y:S01]  /*03f0*/  IMAD R29, R21, UR6, RZ ;  /* 0x00000006151d7c24 */ /* 0x000fe2000f8e02ff */
[----:B------:R-:W0:Y:S01]  /*0400*/  @!P5 LDC.64 R14, c[0x0][0x388] ;  /* 0x0000e200ff0edb82 */ /* 0x000e220000000a00 */
[C---:B------:R-:W-:Y:S01]  /*0410*/  IADD3 R3, PT, PT, R42.reuse, 0x2, RZ ;  /* 0x000000022a037810 */ /* 0x040fe20007ffe0ff */
[----:B-1----:R-:W-:Y:S01]  /*0420*/  @!P3 IMAD.WIDE.U32 R18, R19, 0x4, R12 ;  /* 0x000000041312b825 */ /* 0x002fe200078e000c */
[----:B------:R1:W5:Y:S01]  /*0430*/  @P2 LDG.E R4, desc[UR8][R16.64] ;  /* 0x0000000810042981 */ /* 0x000362000c1e1900 */
[----:B------:R-:W-:Y:S02]  /*0440*/  IADD3 R12, PT, PT, R42, 0x3, RZ ;  /* 0x000000032a0c7810 */ /* 0x000fe40007ffe0ff */
[----:B------:R-:W-:Y:S01]  /*0450*/  ISETP.GE.OR P2, PT, R3, UR6, P1 ;  /* 0x0000000603007c0c */ /* 0x000fe20008f46670 */
[----:B------:R3:W5:Y:S01]  /*0460*/  @!P3 LDG.E R20, desc[UR8][R18.64] ;  /* 0x000000081214b981 */ /* 0x000762000c1e1900 */
[----:B------:R-:W-:-:S02]  /*0470*/  @!P0 IADD3 R3, PT, PT, R22, UR4, R7 ;  /* 0x0000000416038c10 */ /* 0x000fc4000fffe007 */
[----:B------:R-:W-:Y:S02]  /*0480*/  @!P6 IADD3 R13, PT, PT, R7, R22, RZ ;  /* 0x00000016070de210 */ /* 0x000fe40007ffe0ff */
[----:B------:R-:W-:Y:S02]  /*0490*/  SHF.R.S32.HI R21, RZ, 0x1f, R29 ;  /* 0x0000001fff157819 */ /* 0x000fe4000001141d */
[-C--:B------:R-:W-:Y:S02]  /*04a0*/  IADD3 R23, P3, PT, R42, R29.reuse, RZ ;  /* 0x0000001d2a177210 */ /* 0x080fe40007f7e0ff */
[----:B------:R-:W-:Y:S01]  /*04b0*/  ISETP.GE.OR P1, PT, R12, UR6, P1 ;  /* 0x000000060c007c0c */ /* 0x000fe20008f26670 */
[----:B-1----:R-:W-:Y:S01]  /*04c0*/  HFMA2 R16, -RZ, RZ, 0, 0 ;  /* 0x00000000ff107431 */ /* 0x002fe200000001ff */
[C---:B------:R-:W-:Y:S01]  /*04d0*/  @!P5 IADD3 R17, PT, PT, R42.reuse, R29, RZ ;  /* 0x0000001d2a11d210 */ /* 0x040fe20007ffe0ff */
[----:B--2---:R-:W-:Y:S01]  /*04e0*/  @!P0 IMAD.WIDE.U32 R8, R3, 0x4, R8 ;  /* 0x0000000403088825 */ /* 0x004fe200078e0008 */
[----:B------:R-:W-:-:S03]  /*04f0*/  LEA.HI.X.SX32 R28, R42, R21, 0x1, P3 ;  /* 0x000000152a1c7211 */ /* 0x000fc600018f0eff */
[----:B------:R-:W-:Y:S02]  /*0500*/  HFMA2 R3, -RZ, RZ, 0, 0 ;  /* 0x00000000ff037431 */ /* 0x000fe400000001ff */
[----:B----4-:R-:W-:-:S04]  /*0510*/  @!P6 IMAD.WIDE.U32 R12, R13, 0x4, R10 ;  /* 0x000000040d0ce825 */ /* 0x010fc800078e000a */
[----:B---3--:R-:W-:Y:S01]  /*0520*/  HFMA2 R19, -RZ, RZ, 0, 0 ;  /* 0x00000000ff137431 */ /* 0x008fe200000001ff */
[----:B------:R-:W-:Y:S02]  /*0530*/  LEA R10, P3, R23, UR10, 0x2 ;  /* 0x0000000a170a7c11 */ /* 0x000fe4000f8610ff */
[----:B------:R-:W-:Y:S01]  /*0540*/  MOV R22, RZ ;  /* 0x000000ff00167202 */ /* 0x000fe20000000f00 */
[----:B0-----:R-:W-:Y:S01]  /*0550*/  @!P5 IMAD.WIDE R14, R17, 0x4, R14 ;  /* 0x00000004110ed825 */ /* 0x001fe200078e020e */
[----:B------:R-:W-:Y:S01]  /*0560*/  MOV R17, RZ ;  /* 0x000000ff00117202 */ /* 0x000fe20000000f00 */
[----:B------:R-:W2:Y:S01]  /*0570*/  @!P6 LDG.E R16, desc[UR8][R12.64] ;  /* 0x000000080c10e981 */ /* 0x000ea2000c1e1900 */
[----:B------:R-:W-:Y:S02]  /*0580*/  MOV R21, RZ ;  /* 0x000000ff00157202 */ /* 0x000fe40000000f00 */
[----:B------:R-:W-:Y:S01]  /*0590*/  LEA.HI.X R11, R23, UR11, R28, 0x2, P3 ;  /* 0x0000000b170b7c11 */ /* 0x000fe200098f141c */
[----:B------:R0:W3:Y:S04]  /*05a0*/  @!P0 LDG.E R22, desc[UR8][R8.64] ;  /* 0x0000000808168981 */ /* 0x0000e8000c1e1900 */
[----:B------:R-:W4:Y:S04]  /*05b0*/  @!P5 LDG.E R3, desc[UR8][R14.64] ;  /* 0x000000080e03d981 */ /* 0x000f28000c1e1900 */
[----:B------:R-:W4:Y:S04]  /*05c0*/  @!P4 LDG.E R17, desc[UR8][R10.64+0x4] ;  /* 0x000004080a11c981 */ /* 0x000f28000c1e1900 */
[----:B------:R-:W4:Y:S04]  /*05d0*/  @!P2 LDG.E R19, desc[UR8][R10.64+0x8] ;  /* 0x000008080a13a981 */ /* 0x000f28000c1e1900 */
[----:B------:R-:W4:Y:S01]  /*05e0*/  @!P1 LDG.E R21, desc[UR8][R10.64+0xc] ;  /* 0x00000c080a159981 */ /* 0x000f22000c1e1900 */
[----:B------:R-:W1:Y:S01]  /*05f0*/  S2UR UR7, SR_CgaCtaId ;  /* 0x00000000000779c3 */ /* 0x000e620000008800 */
[----:B------:R-:W-:-:S02]  /*0600*/  UMOV UR5, 0x400 ;  /* 0x0000040000057882 */ /* 0x000fc40000000000 */
[----:B------:R-:W-:Y:S02]  /*0610*/  UIADD3 UR6, UPT, UPT, UR5, 0x1000, URZ ;  /* 0x0000100005067890 */ /* 0x000fe4000fffe0ff */
[----:B-1----:R-:W-:Y:S02]  /*0620*/  ULEA UR5, UR7, UR5, 0x18 ;  /* 0x0000000507057291 */ /* 0x002fe4000f8ec0ff */
[----:B------:R-:W-:-:S04]  /*0630*/  ULEA UR6, UR7, UR6, 0x18 ;  /* 0x0000000607067291 */ /* 0x000fc8000f8ec0ff */
[----:B0-----:R-:W-:Y:S01]  /*0640*/  LEA R8, R0, UR5, 0x8 ;  /* 0x0000000500087c11 */ /* 0x001fe2000f8e40ff */
[----:B------:R-:W-:Y:S01]  /*0650*/  UMOV UR5, 0x100 ;  /* 0x0000010000057882 */ /* 0x000fe20000000000 */
[----:B-----5:R0:W-:Y:S04]  /*0660*/  STS [R41], R4 ;  /* 0x0000000429007388 */ /* 0x0201e80000000800 */
[----:B------:R-:W-:Y:S04]  /*0670*/  STS [R41+0x40], R20 ;  /* 0x0000401429007388 */ /* 0x000fe80000000800 */
[----:B--2---:R-:W-:Y:S04]  /*0680*/  STS [R41+0x80], R16 ;  /* 0x0000801029007388 */ /* 0x004fe80000000800 */
[----:B---3--:R-:W-:Y:S04]  /*0690*/  STS [R41+0xc0], R22 ;  /* 0x0000c01629007388 */ /* 0x008fe80000000800 */
[----:B----4-:R1:W-:Y:S04]  /*06a0*/  STS [R6], R3 ;  /* 0x0000000306007388 */ /* 0x0103e80000000800 */
[----:B------:R2:W-:Y:S04]  /*06b0*/  STS [R6+0x4], R17 ;  /* 0x0000041106007388 */ /* 0x0005e80000000800 */
[----:B------:R2:W-:Y:S04]  /*06c0*/  STS [R6+0x8], R19 ;  /* 0x0000081306007388 */ /* 0x0005e80000000800 */
[----:B------:R2:W-:Y:S01]  /*06d0*/  STS [R6+0xc], R21 ;  /* 0x00000c1506007388 */ /* 0x0005e20000000800 */
[----:B0-----:R-:W-:-:S02]  /*06e0*/  LEA R4, R2, UR6, 0x4 ;  /* 0x0000000602047c11 */ /* 0x001fc4000f8e20ff */
[----:B-1----:R-:W-:Y:S02]  /*06f0*/  IADD3 R3, PT, PT, R8, 0x80, RZ ;  /* 0x0000008008037810 */ /* 0x002fe40007ffe0ff */
[----:B------:R-:W-:Y:S01]  /*0700*/  IADD3 R4, PT, PT, R4, 0x100, RZ ;  /* 0x0000010004047810 */ /* 0x000fe20007ffe0ff */
[----:B------:R-:W-:Y:S06]  /*0710*/  BAR.SYNC.DEFER_BLOCKING 0x0 ;  /* 0x0000000000007b1d */ /* 0x000fec0000010000 */
.L_x_1:
[----:B------:R-:W-:Y:S01]  /*0720*/  LDS.128 R8, [R3+-0x80] ;  /* 0xffff800003087984 */ /* 0x000fe20000000c00 */
[----:B------:R-:W-:-:S03]  /*0730*/  UIADD3 UR5, UPT, UPT, UR5, 0x800, URZ ;  /* 0x0000080005057890 */ /* 0x000fc6000fffe0ff */
[----:B------:R-:W0:Y:S01]  /*0740*/  LDS.128 R28, [R4+-0x100] ;  /* 0xffff0000041c7984 */ /* 0x000e220000000c00 */
[----:B------:R-:W-:-:S03]  /*0750*/  UISETP.NE.AND UP0, UPT, UR5, 0x1100, UPT ;  /* 0x000011000500788c */ /* 0x000fc6000bf05270 */
[----:B------:R-:W1:Y:S04]  /*0760*/  LDS.128 R12, [R3+-0x40] ;  /* 0xffffc000030c7984 */ /* 0x000e680000000c00 */
[----:B--2---:R-:W2:Y:S04]  /*0770*/  LDS.128 R16, [R3] ;  /* 0x0000000003107984 */ /* 0x004ea80000000c00 */
[----:B------:R-:W3:Y:S04]  /*0780*/  LDS.128 R20, [R3+0x40] ;  /* 0x0000400003147984 */ /* 0x000ee80000000c00 */
[----:B------:R-:W4:Y:S01]  /*0790*/  LDS.128 R32, [R4] ;  /* 0x0000000004207984 */ /* 0x000f220000000c00 */
[C---:B0-----:R-:W-:Y:S01]  /*07a0*/  FFMA R47, R8.reuse, R28, R47 ;  /* 0x0000001c082f7223 */ /* 0x041fe2000000002f */
[C---:B------:R-:W-:Y:S01]  /*07b0*/  FFMA R44, R8.reuse, R29, R44 ;  /* 0x0000001d082c7223 */ /* 0x040fe2000000002c */
[C---:B------:R-:W-:Y:S01]  /*07c0*/  FFMA R49, R8.reuse, R30, R49 ;  /* 0x0000001e08317223 */ /* 0x040fe20000000031 */
[----:B------:R-:W-:Y:S01]  /*07d0*/  FFMA R48, R8, R31, R48 ;  /* 0x0000001f08307223 */ /* 0x000fe20000000030 */
[C---:B-1----:R-:W-:Y:S01]  /*07e0*/  FFMA R52, R12.reuse, R28, R27 ;  /* 0x0000001c0c347223 */ /* 0x042fe2000000001b */
[C---:B------:R-:W-:Y:S01]  /*07f0*/  FFMA R8, R12.reuse, R29, R24 ;  /* 0x0000001d0c087223 */ /* 0x040fe20000000018 */
[C---:B------:R-:W-:Y:S01]  /*0800*/  FFMA R51, R12.reuse, R30, R25 ;  /* 0x0000001e0c337223 */ /* 0x040fe20000000019 */
[----:B------:R-:W-:Y:S01]  /*0810*/  FFMA R12, R12, R31, R26 ;  /* 0x0000001f0c0c7223 */ /* 0x000fe2000000001a */
[C---:B--2---:R-:W-:Y:S01]  /*0820*/  FFMA R39, R16.reuse, R28, R39 ;  /* 0x0000001c10277223 */ /* 0x044fe20000000027 */
[----:B------:R-:W0:Y:S01]  /*0830*/  LDS.128 R24, [R4+0x100] ;  /* 0x0001000004187984 */ /* 0x000e220000000c00 */
[CC--:B------:R-:W-:Y:S01]  /*0840*/  FFMA R36, R16.reuse, R29.reuse, R36 ;  /* 0x0000001d10247223 */ /* 0x0c0fe20000000024 */
[----:B------:R-:W-:Y:S01]  /*0850*/  FFMA R37, R16, R30, R37 ;  /* 0x0000001e10257223 */ /* 0x000fe20000000025 */
[C---:B---3--:R-:W-:Y:S01]  /*0860*/  FFMA R53, R20.reuse, R28, R53 ;  /* 0x0000001c14357223 */ /* 0x048fe20000000035 */
[C---:B------:R-:W-:Y:S01]  /*0870*/  FFMA R50, R20.reuse, R29, R50 ;  /* 0x0000001d14327223 */ /* 0x040fe20000000032 */
[----:B------:R-:W-:Y:S01]  /*0880*/  FFMA R45, R20, R30, R45 ;  /* 0x0000001e142d7223 */ /* 0x000fe2000000002d */
[-C--:B------:R-:W-:Y:S01]  /*0890*/  FFMA R16, R16, R31.reuse, R38 ;  /* 0x0000001f10107223 */ /* 0x080fe20000000026 */
[----:B------:R-:W-:Y:S01]  /*08a0*/  FFMA R20, R20, R31, R46 ;  /* 0x0000001f14147223 */ /* 0x000fe2000000002e */
[C---:B----4-:R-:W-:Y:S01]  /*08b0*/  FFMA R47, R32.reuse, R9, R47 ;  /* 0x00000009202f7223 */ /* 0x050fe2000000002f */
[----:B------:R-:W1:Y:S01]  /*08c0*/  LDS.128 R28, [R4+0x200] ;  /* 0x00020000041c7984 */ /* 0x000e620000000c00 */
[C---:B------:R-:W-:Y:S01]  /*08d0*/  FFMA R44, R9.reuse, R33, R44 ;  /* 0x00000021092c7223 */ /* 0x040fe2000000002c */
[CC--:B------:R-:W-:Y:S01]  /*08e0*/  FFMA R49, R9.reuse, R34.reuse, R49 ;  /* 0x0000002209317223 */ /* 0x0c0fe20000000031 */
[----:B------:R-:W-:Y:S01]  /*08f0*/  FFMA R48, R9, R35, R48 ;  /* 0x0000002309307223 */ /* 0x000fe20000000030 */
[C---:B------:R-:W-:Y:S01]  /*0900*/  FFMA R52, R32.reuse, R13, R52 ;  /* 0x0000000d20347223 */ /* 0x040fe20000000034 */
[C---:B------:R-:W-:Y:S01]  /*0910*/  FFMA R8, R13.reuse, R33, R8 ;  /* 0x000000210d087223 */ /* 0x040fe20000000008 */
[CC--:B------:R-:W-:Y:S01]  /*0920*/  FFMA R51, R13.reuse, R34.reuse, R51 ;  /* 0x000000220d337223 */ /* 0x0c0fe20000000033 */
[----:B------:R-:W-:Y:S01]  /*0930*/  FFMA R12, R13, R35, R12 ;  /* 0x000000230d0c7223 */ /* 0x000fe2000000000c */
[C---:B------:R-:W-:Y:S01]  /*0940*/  FFMA R39, R32.reuse, R17, R39 ;  /* 0x0000001120277223 */ /* 0x040fe20000000027 */
[C---:B------:R-:W-:Y:S01]  /*0950*/  FFMA R9, R17.reuse, R33, R36 ;  /* 0x0000002111097223 */ /* 0x040fe20000000024 */
[CC--:B------:R-:W-:Y:S01]  /*0960*/  FFMA R13, R17.reuse, R34.reuse, R37 ;  /* 0x00000022110d7223 */ /* 0x0c0fe20000000025 */
[----:B------:R-:W-:Y:S01]  /*0970*/  FFMA R16, R17, R35, R16 ;  /* 0x0000002311107223 */ /* 0x000fe20000000010 */
[----:B------:R-:W-:Y:S01]  /*0980*/  FFMA R53, R32, R21, R53 ;  /* 0x0000001520357223 */ /* 0x000fe20000000035 */
[C---:B------:R-:W-:Y:S01]  /*0990*/  FFMA R17, R21.reuse, R33, R50 ;  /* 0x0000002115117223 */ /* 0x040fe20000000032 */
[C---:B------:R-:W-:Y:S01]  /*09a0*/  FFMA R45, R21.reuse, R34, R45 ;  /* 0x00000022152d7223 */ /* 0x040fe2000000002d */
[----:B------:R-:W-:-:S02]  /*09b0*/  FFMA R20, R21, R35, R20 ;  /* 0x0000002315147223 */ /* 0x000fc40000000014 */
[----:B------:R-:W-:Y:S01]  /*09c0*/  LDS.128 R32, [R3+-0x70] ;  /* 0xffff900003207984 */ /* 0x000fe20000000c00 */
[----:B0-----:R-:W-:Y:S01]  /*09d0*/  FFMA R47, R24, R10, R47 ;  /* 0x0000000a182f7223 */ /* 0x001fe2000000002f */
[C---:B------:R-:W-:Y:S01]  /*09e0*/  FFMA R44, R10.reuse, R25, R44 ;  /* 0x000000190a2c7223 */ /* 0x040fe2000000002c */
[C---:B------:R-:W-:Y:S01]  /*09f0*/  FFMA R49, R10.reuse, R26, R49 ;  /* 0x0000001a0a317223 */ /* 0x040fe20000000031 */
[----:B------:R-:W-:Y:S01]  /*0a00*/  FFMA R48, R10, R27, R48 ;  /* 0x0000001b0a307223 */ /* 0x000fe20000000030 */
[----:B------:R-:W-:Y:S01]  /*0a10*/  FFMA R21, R24, R14, R52 ;  /* 0x0000000e18157223 */ /* 0x000fe20000000034 */
        /* <DEDUP_REMOVED lines=11> */
[----:B------:R-:W0:Y:S01]  /*0ad0*/  LDS.128 R36, [R4+0x300] ;  /* 0x0003000004247984 */ /* 0x000e220000000c00 */
[C---:B-1----:R-:W-:Y:S01]  /*0ae0*/  FFMA R47, R28.reuse, R11, R47 ;  /* 0x0000000b1c2f7223 */ /* 0x042fe2000000002f */
[C---:B------:R-:W-:Y:S01]  /*0af0*/  FFMA R44, R11.reuse, R29, R44 ;  /* 0x0000001d0b2c7223 */ /* 0x040fe2000000002c */
[CC--:B------:R-:W-:Y:S01]  /*0b00*/  FFMA R49, R11.reuse, R30.reuse, R49 ;  /* 0x0000001e0b317223 */ /* 0x0c0fe20000000031 */
[----:B------:R-:W-:Y:S01]  /*0b10*/  FFMA R48, R11, R31, R48 ;  /* 0x0000001f0b307223 */ /* 0x000fe20000000030 */
[C---:B------:R-:W-:Y:S01]  /*0b20*/  FFMA R22, R15.reuse, R29, R8 ;  /* 0x0000001d0f167223 */ /* 0x040fe20000000008 */
[-C--:B------:R-:W-:Y:S01]  /*0b30*/  FFMA R46, R15, R30.reuse, R10 ;  /* 0x0000001e0f2e7223 */ /* 0x080fe2000000000a */
[C---:B------:R-:W-:Y:S01]  /*0b40*/  FFMA R21, R28.reuse, R15, R21 ;  /* 0x0000000f1c157223 */ /* 0x040fe20000000015 */
[----:B------:R-:W1:Y:S01]  /*0b50*/  LDS.128 R8, [R3+-0x30] ;  /* 0xffffd00003087984 */ /* 0x000e620000000c00 */
[C---:B------:R-:W-:Y:S01]  /*0b60*/  FFMA R51, R28.reuse, R19, R51 ;  /* 0x000000131c337223 */ /* 0x040fe20000000033 */
[----:B------:R-:W-:Y:S01]  /*0b70*/  FFMA R53, R28, R23, R53 ;  /* 0x000000171c357223 */ /* 0x000fe20000000035 */
[C---:B------:R-:W-:Y:S01]  /*0b80*/  FFMA R52, R19.reuse, R29, R12 ;  /* 0x0000001d13347223 */ /* 0x040fe2000000000c */
[CC--:B------:R-:W-:Y:S01]  /*0b90*/  FFMA R54, R19.reuse, R30.reuse, R13 ;  /* 0x0000001e13367223 */ /* 0x0c0fe2000000000d */
[----:B------:R-:W-:Y:S01]  /*0ba0*/  FFMA R56, R19, R31, R18 ;  /* 0x0000001f13387223 */ /* 0x000fe20000000012 */
[----:B------:R-:W-:Y:S01]  /*0bb0*/  FFMA R28, R23, R29, R16 ;  /* 0x0000001d171c7223 */ /* 0x000fe20000000010 */
[-C--:B------:R-:W-:Y:S01]  /*0bc0*/  FFMA R50, R15, R31.reuse, R14 ;  /* 0x0000001f0f327223 */ /* 0x080fe2000000000e */
[----:B------:R-:W2:Y:S01]  /*0bd0*/  LDS.128 R16, [R3+0x50] ;  /* 0x0000500003107984 */ /* 0x000ea20000000c00 */
[C---:B------:R-:W-:Y:S01]  /*0be0*/  FFMA R45, R23.reuse, R30, R45 ;  /* 0x0000001e172d7223 */ /* 0x040fe2000000002d */
[----:B------:R-:W-:-:S02]  /*0bf0*/  FFMA R30, R23, R31, R20 ;  /* 0x0000001f171e7223 */ /* 0x000fc40000000014 */
[----:B------:R3:W4:Y:S04]  /*0c00*/  LDS.128 R12, [R3+0x10] ;  /* 0x00001000030c7984 */ /* 0x0007280000000c00 */
[----:B------:R-:W5:Y:S01]  /*0c10*/  LDS.128 R24, [R4+0x400] ;  /* 0x0004000004187984 */ /* 0x000f620000000c00 */
[----:B---3--:R-:W-:Y:S01]  /*0c20*/  IADD3 R3, PT, PT, R3, 0x20, RZ ;  /* 0x0000002003037810 */ /* 0x008fe20007ffe0ff */
        /* <DEDUP_REMOVED lines=8> */
[----:B------:R-:W0:Y:S01]  /*0cb0*/  LDS.128 R20, [R4+0x500] ;  /* 0x0005000004147984 */ /* 0x000e220000000c00 */
[C---:B--2---:R-:W-:Y:S01]  /*0cc0*/  FFMA R53, R16.reuse, R36, R53 ;  /* 0x0000002410357223 */ /* 0x044fe20000000035 */
[C---:B------:R-:W-:Y:S01]  /*0cd0*/  FFMA R8, R16.reuse, R37, R28 ;  /* 0x0000002510087223 */ /* 0x040fe2000000001c */
[C---:B------:R-:W-:Y:S01]  /*0ce0*/  FFMA R45, R16.reuse, R38, R45 ;  /* 0x00000026102d7223 */ /* 0x040fe2000000002d */
[-C--:B------:R-:W-:Y:S01]  /*0cf0*/  FFMA R16, R16, R39.reuse, R30 ;  /* 0x0000002710107223 */ /* 0x080fe2000000001e */
[C---:B----4-:R-:W-:Y:S01]  /*0d00*/  FFMA R56, R12.reuse, R39, R56 ;  /* 0x000000270c387223 */ /* 0x050fe20000000038 */
[C---:B------:R-:W-:Y:S01]  /*0d10*/  FFMA R52, R12.reuse, R37, R52 ;  /* 0x000000250c347223 */ /* 0x040fe20000000034 */
[C---:B------:R-:W-:Y:S01]  /*0d20*/  FFMA R51, R12.reuse, R36, R51 ;  /* 0x000000240c337223 */ /* 0x040fe20000000033 */
[----:B------:R-:W-:Y:S01]  /*0d30*/  FFMA R57, R12, R38, R54 ;  /* 0x000000260c397223 */ /* 0x000fe20000000036 */
[CC--:B-----5:R-:W-:Y:S01]  /*0d40*/  FFMA R39, R33.reuse, R26.reuse, R29 ;  /* 0x0000001a21277223 */ /* 0x0e0fe2000000001d */
[C---:B------:R-:W-:Y:S01]  /*0d50*/  FFMA R47, R24.reuse, R33, R47 ;  /* 0x00000021182f7223 */ /* 0x040fe2000000002f */
[----:B------:R1:W2:Y:S01]  /*0d60*/  LDS.128 R28, [R4+0x600] ;  /* 0x00060000041c7984 */ /* 0x0002a20000000c00 */
[C---:B------:R-:W-:Y:S01]  /*0d70*/  FFMA R37, R33.reuse, R25, R44 ;  /* 0x0000001921257223 */ /* 0x040fe2000000002c */
        /* <DEDUP_REMOVED lines=12> */
[----:B------:R-:W-:Y:S01]  /*0e40*/  FFMA R16, R17, R27, R16 ;  /* 0x0000001b11107223 */ /* 0x000fe20000000010 */
[----:B-1----:R-:W-:Y:S01]  /*0e50*/  IADD3 R4, PT, PT, R4, 0x800, RZ ;  /* 0x0000080004047810 */ /* 0x002fe20007ffe0ff */
[----:B0-----:R-:W-:Y:S01]  /*0e60*/  FFMA R39, R34, R22, R39 ;  /* 0x0000001622277223 */ /* 0x001fe20000000027 */
[----:B------:R-:W-:Y:S01]  /*0e70*/  FFMA R50, R10, R23, R50 ;  /* 0x000000170a327223 */ /* 0x000fe20000000032 */
[----:B------:R-:W-:Y:S01]  /*0e80*/  FFMA R47, R20, R34, R47 ;  /* 0x00000022142f7223 */ /* 0x000fe2000000002f */
[C---:B------:R-:W-:Y:S01]  /*0e90*/  FFMA R44, R34.reuse, R21, R37 ;  /* 0x00000015222c7223 */ /* 0x040fe20000000025 */
[----:B------:R-:W-:Y:S01]  /*0ea0*/  FFMA R48, R34, R23, R48 ;  /* 0x0000001722307223 */ /* 0x000fe20000000030 */
[----:B------:R-:W-:Y:S01]  /*0eb0*/  FFMA R27, R20, R10, R49 ;  /* 0x0000000a141b7223 */ /* 0x000fe20000000031 */
[CC--:B------:R-:W-:Y:S01]  /*0ec0*/  FFMA R24, R10.reuse, R21.reuse, R33 ;  /* 0x000000150a187223 */ /* 0x0c0fe20000000021 */
        /* <DEDUP_REMOVED lines=9> */
[-C--:B--2---:R-:W-:Y:S01]  /*0f60*/  FFMA R49, R35, R30.reuse, R39 ;  /* 0x0000001e23317223 */ /* 0x084fe20000000027 */
[----:B------:R-:W-:Y:S01]  /*0f70*/  FFMA R26, R11, R31, R50 ;  /* 0x0000001f0b1a7223 */ /* 0x000fe20000000032 */
[C---:B------:R-:W-:Y:S01]  /*0f80*/  FFMA R47, R28.reuse, R35, R47 ;  /* 0x000000231c2f7223 */ /* 0x040fe2000000002f */
[C---:B------:R-:W-:Y:S01]  /*0f90*/  FFMA R44, R35.reuse, R29, R44 ;  /* 0x0000001d232c7223 */ /* 0x040fe2000000002c */
[----:B------:R-:W-:Y:S01]  /*0fa0*/  FFMA R48, R35, R31, R48 ;  /* 0x0000001f23307223 */ /* 0x000fe20000000030 */
[C---:B------:R-:W-:Y:S01]  /*0fb0*/  FFMA R27, R28.reuse, R11, R27 ;  /* 0x0000000b1c1b7223 */ /* 0x040fe2000000001b */
[C---:B------:R-:W-:Y:S01]  /*0fc0*/  FFMA R24, R11.reuse, R29, R24 ;  /* 0x0000001d0b187223 */ /* 0x040fe20000000018 */
[-C--:B------:R-:W-:Y:S01]  /*0fd0*/  FFMA R25, R11, R30.reuse, R55 ;  /* 0x0000001e0b197223 */ /* 0x080fe20000000037 */
        /* <DEDUP_REMOVED lines=8> */
[----:B------:R-:W-:Y:S06]  /*1060*/  BRA.U UP0, `(.L_x_1) ;  /* 0xfffffff500ac7547 */ /* 0x000fec000b83ffff */
[----:B------:R-:W-:Y:S01]  /*1070*/  UIADD3 UR4, UPT, UPT, UR4, 0xf, URZ ;  /* 0x0000000f04047890 */ /* 0x000fe2000fffe0ff */
[----:B------:R-:W-:Y:S01]  /*1080*/  IADD3 R5, PT, PT, R5, 0x1, RZ ;  /* 0x0000000105057810 */ /* 0x000fe20007ffe0ff */
[----:B------:R-:W-:Y:S02]  /*1090*/  BAR.SYNC.DEFER_BLOCKING 0x0 ;  /* 0x0000000000007b1d */ /* 0x000fe40000010000 */
[----:B------:R-:W-:-:S06]  /*10a0*/  USHF.R.U32.HI UR4, URZ, 0x4, UR4 ;  /* 0x00000004ff047899 */ /* 0x000fcc0008011604 */
[----:B------:R-:W-:-:S13]  /*10b0*/  ISETP.NE.AND P0, PT, R5, UR4, PT ;  /* 0x0000000405007c0c */ /* 0x000fda000bf05270 */
[----:B------:R-:W-:Y:S05]  /*10c0*/  @P0 BRA `(.L_x_2) ;  /* 0xfffffff000580947 */ /* 0x000fea000383ffff */
.L_x_0:
[----:B------:R-:W0:Y:S01]  /*10d0*/  S2R R5, SR_CTAID.X ;  /* 0x0000000000057919 */ /* 0x000e220000002500 */
[----:B------:R-:W1:Y:S01]  /*10e0*/  LDCU.64 UR6, c[0x0][0x398] ;  /* 0x00007300ff0677ac */ /* 0x000e620008000a00 */
[----:B------:R-:W2:Y:S01]  /*10f0*/  S2R R3, SR_CTAID.Y ;  /* 0x0000000000037919 */ /* 0x000ea20000002600 */
[----:B------:R-:W3:Y:S01]  /*1100*/  LDCU.64 UR4, c[0x0][0x390] ;  /* 0x00007200ff0477ac */ /* 0x000ee20008000a00 */
[----:B0-----:R-:W-:Y:S02]  /*1110*/  LEA R2, R5, R2, 0x4 ;  /* 0x0000000205027211 */ /* 0x001fe400078e20ff */
[----:B--2---:R-:W-:Y:S02]  /*1120*/  LEA R3, R3, R0, 0x4 ;  /* 0x0000000003037211 */ /* 0x004fe400078e20ff */
[----:B------:R-:W-:Y:S02]  /*1130*/  SHF.L.U32 R0, R2, 0x2, RZ ;  /* 0x0000000202007819 */ /* 0x000fe400000006ff */
[----:B------:R-:W-:-:S02]  /*1140*/  SHF.L.U32 R13, R3, 0x2, RZ ;  /* 0x00000002030d7819 */ /* 0x000fc400000006ff */
[C---:B-1----:R-:W-:Y:S02]  /*1150*/  ISETP.GE.AND P0, PT, R0.reuse, UR7, PT ;  /* 0x0000000700007c0c */ /* 0x042fe4000bf06270 */
[C---:B------:R-:W-:Y:S01]  /*1160*/  ISETP.GE.AND P1, PT, R0.reuse, UR7, PT ;  /* 0x0000000700007c0c */ /* 0x040fe2000bf26270 */
[C---:B------:R-:W-:Y:S01]  /*1170*/  IMAD R7, R13.reuse, UR7, RZ ;  /* 0x000000070d077c24 */ /* 0x040fe2000f8e02ff */
[C---:B------:R-:W-:Y:S02]  /*1180*/  ISETP.LT.AND P0, PT, R13.reuse, UR6, !P0 ;  /* 0x000000060d007c0c */ /* 0x040fe4000c701270 */
[----:B------:R-:W-:Y:S02]  /*1190*/  IADD3 R15, PT, PT, R13, 0x1, RZ ;  /* 0x000000010d0f7810 */ /* 0x000fe40007ffe0ff */
[----:B------:R-:W-:Y:S02]  /*11a0*/  IADD3 R2, PT, PT, R0, 0x1, RZ ;  /* 0x0000000100027810 */ /* 0x000fe40007ffe0ff */
[----:B------:R-:W-:-:S02]  /*11b0*/  ISETP.GE.OR P4, PT, R15, UR6, P1 ;  /* 0x000000060f007c0c */ /* 0x000fc40008f86670 */
[----:B------:R-:W-:Y:S02]  /*11c0*/  ISETP.GE.AND P3, PT, R2, UR7, PT ;  /* 0x0000000702007c0c */ /* 0x000fe4000bf66270 */
[----:B------:R-:W-:Y:S02]  /*11d0*/  SHF.R.S32.HI R6, RZ, 0x1f, R0 ;  /* 0x0000001fff067819 */ /* 0x000fe40000011400 */
[C---:B------:R-:W-:Y:S01]  /*11e0*/  IADD3 R11, PT, PT, R0.reuse, 0x2, RZ ;  /* 0x00000002000b7810 */ /* 0x040fe20007ffe0ff */
[----:B------:R-:W0:Y:S01]  /*11f0*/  @P0 LDC.64 R8, c[0x0][0x390] ;  /* 0x0000e400ff080b82 */ /* 0x000e220000000a00 */
[----:B------:R-:W-:Y:S02]  /*1200*/  @P0 IADD3 R3, PT, PT, R0, R7, RZ ;  /* 0x0000000700030210 */ /* 0x000fe40007ffe0ff */
[C---:B------:R-:W-:Y:S02]  /*1210*/  ISETP.GE.OR P6, PT, R13.reuse, UR6, P3 ;  /* 0x000000060d007c0c */ /* 0x040fe40009fc6670 */
[----:B------:R-:W-:-:S03]  /*1220*/  IADD3 R14, PT, PT, R13, 0x2, RZ ;  /* 0x000000020d0e7810 */ /* 0x000fc60007ffe0ff */
[----:B------:R-:W1:Y:S01]  /*1230*/  @!P4 LDC.64 R4, c[0x0][0x390] ;  /* 0x0000e400ff04cb82 */ /* 0x000e620000000a00 */
[----:B0-----:R-:W-:Y:S01]  /*1240*/  @P0 IMAD.WIDE R8, R3, 0x4, R8 ;  /* 0x0000000403080825 */ /* 0x001fe200078e0208 */
[----:B------:R-:W-:-:S04]  /*1250*/  IADD3 R3, P2, PT, R0, R7, RZ ;  /* 0x0000000700037210 */ /* 0x000fc80007f5e0ff */
[----:B------:R-:W-:Y:S01]  /*1260*/  LEA.HI.X.SX32 R10, R7, R6, 0x1, P2 ;  /* 0x00000006070a7211 */ /* 0x000fe200010f0eff */
[----:B------:R0:W-:Y:S01]  /*1270*/  @P0 STG.E desc[UR8][R8.64], R47 ;  /* 0x0000002f08000986 */ /* 0x0001e2000c101908 */
[----:B---3--:R-:W-:Y:S02]  /*1280*/  LEA R2, P5, R3, UR4, 0x2 ;  /* 0x0000000403027c11 */ /* 0x008fe4000f8a10ff */
[----:B------:R-:W-:Y:S02]  /*1290*/  ISETP.GE.AND P2, PT, R11, UR7, PT ;  /* 0x000000070b007c0c */ /* 0x000fe4000bf46270 */
[----:B------:R-:W-:Y:S02]  /*12a0*/  IADD3 R11, PT, PT, R0, 0x3, RZ ;  /* 0x00000003000b7810 */ /* 0x000fe40007ffe0ff */
[----:B------:R-:W-:Y:S02]  /*12b0*/  LEA.HI.X R3, R3, UR5, R10, 0x2, P5 ;  /* 0x0000000503037c11 */ /* 0x000fe4000a8f140a */
[----:B------:R-:W-:-:S02]  /*12c0*/  ISETP.GE.OR P5, PT, R13, UR6, P2 ;  /* 0x000000060d007c0c */ /* 0x000fc400097a6670 */
[----:B------:R-:W-:Y:S01]  /*12d0*/  ISETP.GE.AND P0, PT, R11, UR7, PT ;  /* 0x000000070b007c0c */ /* 0x000fe2000bf06270 */
[----:B------:R-:W-:Y:S01]  /*12e0*/  @!P6 STG.E desc[UR8][R2.64+0x4], R44 ;  /* 0x0000042c0200e986 */ /* 0x000fe2000c101908 */
[----:B------:R-:W-:Y:S02]  /*12f0*/  IADD3 R7, PT, PT, R7, UR7, RZ ;  /* 0x0000000707077c10 */ /* 0x000fe4000fffe0ff */
[C---:B------:R-:W-:Y:S02]  /*1300*/  ISETP.GE.OR P6, PT, R13.reuse, UR6, P0 ;  /* 0x000000060d007c0c */ /* 0x040fe400087c6670 */
[----:B------:R-:W-:Y:S02]  /*1310*/  @!P4 IADD3 R11, PT, PT, R0, R7, RZ ;  /* 0x00000007000bc210 */ /* 0x000fe40007ffe0ff */
[----:B------:R-:W-:-:S03]  /*1320*/  IADD3 R13, PT, PT, R13, 0x3, RZ ;  /* 0x000000030d0d7810 */ /* 0x000fc60007ffe0ff */
[----:B------:R-:W-:Y:S01]  /*1330*/  @!P5 STG.E desc[UR8][R2.64+0x8], R49 ;  /* 0x000008310200d986 */ /* 0x000fe2000c101908 */
[----:B------:R-:W-:Y:S01]  /*1340*/  ISETP.GE.OR P5, PT, R14, UR6, P1 ;  /* 0x000000060e007c0c */ /* 0x000fe20008fa6670 */
[----:B-1----:R-:W-:Y:S01]  /*1350*/  @!P4 IMAD.WIDE R4, R11, 0x4, R4 ;  /* 0x000000040b04c825 */ /* 0x002fe200078e0204 */
[----:B------:R-:W-:-:S03]  /*1360*/  ISETP.GE.OR P1, PT, R13, UR6, P1 ;  /* 0x000000060d007c0c */ /* 0x000fc60008f26670 */
[----:B------:R1:W-:Y:S01]  /*1370*/  @!P6 STG.E desc[UR8][R2.64+0xc], R48 ;  /* 0x00000c300200e986 */ /* 0x0003e2000c101908 */
[----:B0-----:R-:W-:-:S03]  /*1380*/  IADD3 R9, P6, PT, R0, R7, RZ ;  /* 0x0000000700097210 */ /* 0x001fc60007fde0ff */
[----:B------:R0:W-:Y:S01]  /*1390*/  @!P4 STG.E desc[UR8][R4.64], R27 ;  /* 0x0000001b0400c986 */ /* 0x0001e2000c101908 */
[----:B------:R-:W-:Y:S02]  /*13a0*/  ISETP.GE.OR P4, PT, R15, UR6, P3 ;  /* 0x000000060f007c0c */ /* 0x000fe40009f86670 */
[----:B------:R-:W-:Y:S01]  /*13b0*/  LEA.HI.X.SX32 R12, R7, R6, 0x1, P6 ;  /* 0x00000006070c7211 */ /* 0x000fe200030f0eff */
[----:B------:R-:W2:Y:S01]  /*13c0*/  @!P5 LDC.64 R10, c[0x0][0x390] ;  /* 0x0000e400ff0adb82 */ /* 0x000ea20000000a00 */
[----:B------:R-:W-:Y:S02]  /*13d0*/  LEA R8, P6, R9, UR4, 0x2 ;  /* 0x0000000409087c11 */ /* 0x000fe4000f8c10ff */
[----:B------:R-:W-:Y:S02]  /*13e0*/  IADD3 R7, PT, PT, R7, UR7, RZ ;  /* 0x0000000707077c10 */ /* 0x000fe4000fffe0ff */
[----:B------:R-:W-:Y:S02]  /*13f0*/  LEA.HI.X R9, R9, UR5, R12, 0x2, P6 ;  /* 0x0000000509097c11 */ /* 0x000fe4000b0f140c */
[C---:B------:R-:W-:Y:S01]  /*1400*/  ISETP.GE.OR P6, PT, R15.reuse, UR6, P2 ;  /* 0x000000060f007c0c */ /* 0x040fe200097c6670 */
[----:B-1----:R-:W1:Y:S01]  /*1410*/  @!P1 LDC.64 R2, c[0x0][0x390] ;  /* 0x0000e400ff029b82 */ /* 0x002e620000000a00 */
[----:B0-----:R-:W-:Y:S01]  /*1420*/  @!P5 IADD3 R5, PT, PT, R0, R7, RZ ;  /* 0x000000070005d210 */ /* 0x001fe20007ffe0ff */
[----:B------:R-:W-:Y:S01]  /*1430*/  @!P4 STG.E desc[UR8][R8.64+0x4], R24 ;  /* 0x000004180800c986 */ /* 0x000fe2000c101908 */
[----:B------:R-:W-:-:S09]  /*1440*/  ISETP.GE.OR P4, PT, R15, UR6, P0 ;  /* 0x000000060f007c0c */ /* 0x000fd20008786670 */
[----:B------:R-:W-:Y:S01]  /*1450*/  @!P6 STG.E desc[UR8][R8.64+0x8], R25 ;  /* 0x000008190800e986 */ /* 0x000fe2000c101908 */
[----:B------:R-:W-:-:S03]  /*1460*/  IADD3 R12, P6, PT, R0, R7, RZ ;  /* 0x00000007000c7210 */ /* 0x000fc60007fde0ff */
[----:B------:R0:W-:Y:S01]  /*1470*/  @!P4 STG.E desc[UR8][R8.64+0xc], R26 ;  /* 0x00000c1a0800c986 */ /* 0x0001e2000c101908 */
[----:B------:R-:W-:Y:S01]  /*1480*/  ISETP.GE.OR P4, PT, R14, UR6, P3 ;  /* 0x000000060e007c0c */ /* 0x000fe20009f86670 */
[----:B--2---:R-:W-:Y:S01]  /*1490*/  @!P5 IMAD.WIDE R4, R5, 0x4, R10 ;  /* 0x000000040504d825 */ /* 0x004fe200078e020a */
[C---:B------:R-:W-:Y:S02]  /*14a0*/  LEA.HI.X.SX32 R11, R7.reuse, R6, 0x1, P6 ;  /* 0x00000006070b7211 */ /* 0x040fe400030f0eff */
[C---:B------:R-:W-:Y:S02]  /*14b0*/  LEA R10, P6, R12.reuse, UR4, 0x2 ;  /* 0x000000040c0a7c11 */ /* 0x040fe4000f8c10ff */
[----:B------:R-:W-:Y:S01]  /*14c0*/  IADD3 R7, PT, PT, R7, UR7, RZ ;  /* 0x0000000707077c10 */ /* 0x000fe2000fffe0ff */
[----:B------:R2:W-:Y:S01]  /*14d0*/  @!P5 STG.E desc[UR8][R4.64], R39 ;  /* 0x000000270400d986 */ /* 0x0005e2000c101908 */
[----:B------:R-:W-:Y:S02]  /*14e0*/  LEA.HI.X R11, R12, UR5, R11, 0x2, P6 ;  /* 0x000000050c0b7c11 */ /* 0x000fe4000b0f140b */
[----:B------:R-:W-:-:S02]  /*14f0*/  ISETP.GE.OR P6, PT, R14, UR6, P2 ;  /* 0x000000060e007c0c */ /* 0x000fc400097c6670 */
[----:B------:R-:W-:Y:S01]  /*1500*/  ISETP.GE.OR P5, PT, R14, UR6, P0 ;  /* 0x000000060e007c0c */ /* 0x000fe200087a6670 */
[----:B------:R2:W-:Y:S01]  /*1510*/  @!P4 STG.E desc[UR8][R10.64+0x4], R36 ;  /* 0x000004240a00c986 */ /* 0x0005e2000c101908 */
[CC--:B0-----:R-:W-:Y:S02]  /*1520*/  IADD3 R8, P4, PT, R0.reuse, R7.reuse, RZ ;  /* 0x0000000700087210 */ /* 0x0c1fe40007f9e0ff */
[C---:B------:R-:W-:Y:S02]  /*1530*/  ISETP.GE.OR P3, PT, R13.reuse, UR6, P3 ;  /* 0x000000060d007c0c */ /* 0x040fe40009f66670 */
[C---:B------:R-:W-:Y:S02]  /*1540*/  ISETP.GE.OR P2, PT, R13.reuse, UR6, P2 ;  /* 0x000000060d007c0c */ /* 0x040fe40009746670 */
[----:B------:R-:W-:Y:S02]  /*1550*/  ISETP.GE.OR P0, PT, R13, UR6, P0 ;  /* 0x000000060d007c0c */ /* 0x000fe40008706670 */
[----:B------:R-:W-:Y:S01]  /*1560*/  @!P1 IADD3 R9, PT, PT, R0, R7, RZ ;  /* 0x0000000700099210 */ /* 0x000fe20007ffe0ff */
[----:B------:R2:W-:Y:S01]  /*1570*/  @!P6 STG.E desc[UR8][R10.64+0x8], R37 ;  /* 0x000008250a00e986 */ /* 0x0005e2000c101908 */
[----:B------:R-:W-:-:S02]  /*1580*/  LEA.HI.X.SX32 R7, R7, R6, 0x1, P4 ;  /* 0x0000000607077211 */ /* 0x000fc400020f0eff */
[C---:B------:R-:W-:Y:S01]  /*1590*/  LEA R6, P4, R8.reuse, UR4, 0x2 ;  /* 0x0000000408067c11 */ /* 0x040fe2000f8810ff */
[----:B-1----:R-:W-:Y:S01]  /*15a0*/  @!P1 IMAD.WIDE R2, R9, 0x4, R2 ;  /* 0x0000000409029825 */ /* 0x002fe200078e0202 */
[----:B------:R2:W-:Y:S02]  /*15b0*/  @!P5 STG.E desc[UR8][R10.64+0xc], R38 ;  /* 0x00000c260a00d986 */ /* 0x0005e4000c101908 */
[----:B------:R-:W-:Y:S02]  /*15c0*/  LEA.HI.X R7, R8, UR5, R7, 0x2, P4 ;  /* 0x0000000508077c11 */ /* 0x000fe4000a0f1407 */
[----:B------:R2:W-:Y:S04]  /*15d0*/  @!P1 STG.E desc[UR8][R2.64], R53 ;  /* 0x0000003502009986 */ /* 0x0005e8000c101908 */
[----:B------:R2:W-:Y:S04]  /*15e0*/  @!P3 STG.E desc[UR8][R6.64+0x4], R50 ;  /* 0x000004320600b986 */ /* 0x0005e8000c101908 */
[----:B------:R2:W-:Y:S01]  /*15f0*/  @!P2 STG.E desc[UR8][R6.64+0x8], R45 ;  /* 0x0000082d0600a986 */ /* 0x0005e2000c101908 */
[----:B------:R-:W-:Y:S05]  /*1600*/  @P0 EXIT ;  /* 0x000000000000094d */ /* 0x000fea0003800000 */
[----:B------:R-:W-:Y:S01]  /*1610*/  STG.E desc[UR8][R6.64+0xc], R46 ;  /* 0x00000c2e06007986 */ /* 0x000fe2000c101908 */
[----:B------:R-:W-:Y:S05]  /*1620*/  EXIT ;  /* 0x000000000000794d */ /* 0x000fea0003800000 */
.L_x_3:
[----:B------:R-:W-:-:S00]  /*1630*/  BRA `(.L_x_3) ;  /* 0xfffffffc00fc7947 */ /* 0x000fc0000383ffff */
[----:B------:R-:W-:-:S00]  /*1640*/  NOP ;  /* 0x0000000000007918 */ /* 0x000fc00000000000 */
        /* <DEDUP_REMOVED lines=11> */
.L_x_12:


//--------------------- .text._Z15matmalGPU_tiledPfS_S_iii --------------------------
	.section	.text._Z15matmalGPU_tiledPfS_S_iii,"ax",@progbits
	.align	128
        .global         _Z15matmalGPU_tiledPfS_S_iii
        .type           _Z15matmalGPU_tiledPfS_S_iii,@function
        .size           _Z15matmalGPU_tiledPfS_S_iii,(.L_x_13 - _Z15matmalGPU_tiledPfS_S_iii)
        .other          _Z15matmalGPU_tiledPfS_S_iii,@"STO_CUDA_ENTRY STV_DEFAULT"
_Z15matmalGPU_tiledPfS_S_iii:
.text._Z15matmalGPU_tiledPfS_S_iii:
[----:B------:R-:W-:Y:S01]  /*0000*/  LDC R1, c[0x0][0x37c] ;  /* 0x0000df00ff017b82 */ /* 0x000fe20000000800 */
[----:B------:R-:W0:Y:S01]  /*0010*/  S2R R0, SR_TID.Y ;  /* 0x0000000000007919 */ /* 0x000e220000002200 */
[----:B------:R-:W1:Y:S06]  /*0020*/  LDCU UR10, c[0x0][0x3a0] ;  /* 0x00007400ff0a77ac */ /* 0x000e6c0008000800 */
[----:B------:R-:W0:Y:S01]  /*0030*/  LDC R2, c[0x0][0x364] ;  /* 0x0000d900ff027b82 */ /* 0x000e220000000800 */
[----:B------:R-:W-:Y:S01]  /*0040*/  HFMA2 R21, -RZ, RZ, 0, 0 ;  /* 0x00000000ff157431 */ /* 0x000fe200000001ff */
[----:B------:R-:W2:Y:S01]  /*0050*/  S2R R13, SR_TID.X ;  /* 0x00000000000d7919 */ /* 0x000ea20000002100 */
[----:B------:R-:W3:Y:S05]  /*0060*/  LDCU.64 UR8, c[0x0][0x358] ;  /* 0x00006b00ff0877ac */ /* 0x000eea0008000a00 */
[----:B------:R-:W0:Y:S08]  /*0070*/  S2UR UR4, SR_CTAID.Y ;  /* 0x00000000000479c3 */ /* 0x000e300000002600 */
[----:B------:R-:W2:Y:S01]  /*0080*/  S2UR UR5, SR_CTAID.X ;  /* 0x00000000000579c3 */ /* 0x000ea20000002500 */
[----:B-1----:R-:W-:-:S07]  /*0090*/  UISETP.GE.AND UP0, UPT, UR10, 0x1, UPT ;  /* 0x000000010a00788c */ /* 0x002fce000bf06270 */
[----:B------:R-:W2:Y:S01]  /*00a0*/  LDC R3, c[0x0][0x360] ;  /* 0x0000d800ff037b82 */ /* 0x000ea20000000800 */
[----:B0-----:R-:W-:Y:S02]  /*00b0*/  IMAD R2, R2, UR4, R0 ;  /* 0x0000000402027c24 */ /* 0x001fe4000f8e0200 */
[----:B--2---:R-:W-:Y:S01]  /*00c0*/  IMAD R3, R3, UR5, R13 ;  /* 0x0000000503037c24 */ /* 0x004fe2000f8e020d */
[----:B---3--:R-:W-:Y:S06]  /*00d0*/  BRA.U !UP0, `(.L_x_4) ;  /* 0x0000000508387547 */ /* 0x008fec000b800000 */
[----:B------:R-:W0:Y:S01]  /*00e0*/  S2UR UR7, SR_CgaCtaId ;  /* 0x00000000000779c3 */ /* 0x000e220000008800 */
[----:B------:R-:W1:Y:S01]  /*00f0*/  LDCU UR11, c[0x0][0x39c] ;  /* 0x00007380ff0b77ac */ /* 0x000e620008000800 */
[----:B------:R-:W-:Y:S01]  /*0100*/  MOV R21, RZ ;  /* 0x000000ff00157202 */ /* 0x000fe20000000f00 */
[----:B------:R-:W-:Y:S01]  /*0110*/  IMAD R14, R2, UR10, R13 ;  /* 0x0000000a020e7c24 */ /* 0x000fe2000f8e020d */
[----:B------:R-:W-:Y:S01]  /*0120*/  UMOV UR5, 0x400 ;  /* 0x0000040000057882 */ /* 0x000fe20000000000 */
[----:B------:R-:W-:-:S03]  /*0130*/  UIADD3 UR4, UPT, UPT, UR10, 0xf, URZ ;  /* 0x0000000f0a047890 */ /* 0x000fc6000fffe0ff */
[----:B------:R-:W2:Y:S01]  /*0140*/  LDC R12, c[0x0][0x39c] ;  /* 0x0000e700ff0c7b82 */ /* 0x000ea20000000800 */
[----:B------:R-:W-:Y:S02]  /*0150*/  UIADD3 UR6, UPT, UPT, UR5, 0x400, URZ ;  /* 0x0000040005067890 */ /* 0x000fe4000fffe0ff */
[----:B------:R-:W-:Y:S01]  /*0160*/  USHF.R.U32.HI UR4, URZ, 0x4, UR4 ;  /* 0x00000004ff047899 */ /* 0x000fe20008011604 */
[----:B------:R-:W3:Y:S01]  /*0170*/  LDCU UR13, c[0x0][0x3a0] ;  /* 0x00007400ff0d77ac */ /* 0x000ee20008000800 */
[----:B------:R-:W4:Y:S01]  /*0180*/  LDCU UR12, c[0x0][0x398] ;  /* 0x00007300ff0c77ac */ /* 0x000f220008000800 */
[----:B-1----:R-:W-:Y:S01]  /*0190*/  IMAD R19, R0, UR11, R3 ;  /* 0x0000000b00137c24 */ /* 0x002fe2000f8e0203 */
[----:B------:R-:W-:Y:S02]  /*01a0*/  UIADD3 UR4, UPT, UPT, -UR4, URZ, URZ ;  /* 0x000000ff04047290 */ /* 0x000fe4000fffe1ff */
[----:B0-----:R-:W-:Y:S02]  /*01b0*/  ULEA UR5, UR7, UR5, 0x18 ;  /* 0x0000000507057291 */ /* 0x001fe4000f8ec0ff */
[----:B------:R-:W-:-:S04]  /*01c0*/  ULEA UR6, UR7, UR6, 0x18 ;  /* 0x0000000607067291 */ /* 0x000fc8000f8ec0ff */
[C---:B------:R-:W-:Y:S02]  /*01d0*/  LEA R16, R0.reuse, UR5, 0x6 ;  /* 0x0000000500107c11 */ /* 0x040fe4000f8e30ff */
[C---:B------:R-:W-:Y:S02]  /*01e0*/  LEA R15, R13.reuse, UR6, 0x2 ;  /* 0x000000060d0f7c11 */ /* 0x040fe4000f8e10ff */
[----:B------:R-:W-:Y:S02]  /*01f0*/  LEA R18, R13, R16, 0x2 ;  /* 0x000000100d127211 */ /* 0x000fe400078e10ff */
[----:B---34-:R-:W-:-:S07]  /*0200*/  LEA R17, R0, R15, 0x6 ;  /* 0x0000000f00117211 */ /* 0x018fce00078e30ff */
.L_x_5:
[----:B------:R-:W-:Y:S01]  /*0210*/  ISETP.GE.AND P1, PT, R13, UR13, PT ;  /* 0x0000000d0d007c0c */ /* 0x000fe2000bf26270 */
[----:B------:R-:W-:Y:S01]  /*0220*/  HFMA2 R22, -RZ, RZ, 0, 0 ;  /* 0x00000000ff167431 */ /* 0x000fe200000001ff */
[----:B------:R-:W-:Y:S02]  /*0230*/  ISETP.GE.AND P0, PT, R0, UR13, PT ;  /* 0x0000000d00007c0c */ /* 0x000fe4000bf06270 */
[----:B------:R-:W-:Y:S02]  /*0240*/  ISETP.GE.OR P1, PT, R2, UR12, P1 ;  /* 0x0000000c02007c0c */ /* 0x000fe40008f26670 */
[----:B--2---:R-:W-:Y:S02]  /*0250*/  ISETP.GE.OR P0, PT, R3, R12, P0 ;  /* 0x0000000c0300720c */ /* 0x004fe40000706670 */
[----:B------:R-:W-:-:S09]  /*0260*/  MOV R29, RZ ;  /* 0x000000ff001d7202 */ /* 0x000fd20000000f00 */
[----:B------:R-:W0:Y:S08]  /*0270*/  @!P1 LDC.64 R6, c[0x0][0x380] ;  /* 0x0000e000ff069b82 */ /* 0x000e300000000a00 */
[----:B------:R-:W1:Y:S01]  /*0280*/  @!P0 LDC.64 R4, c[0x0][0x388] ;  /* 0x0000e200ff048b82 */ /* 0x000e620000000a00 */
[----:B0-----:R-:W-:-:S05]  /*0290*/  @!P1 IMAD.WIDE.U32 R6, R14, 0x4, R6 ;  /* 0x000000040e069825 */ /* 0x001fca00078e0006 */
[----:B------:R-:W2:Y:S01]  /*02a0*/  @!P1 LDG.E R29, desc[UR8][R6.64] ;  /* 0x00000008061d9981 */ /* 0x000ea2000c1e1900 */
[----:B-1----:R-:W-:-:S05]  /*02b0*/  @!P0 IMAD.WIDE R24, R19, 0x4, R4 ;  /* 0x0000000413188825 */ /* 0x002fca00078e0204 */
[----:B------:R-:W3:Y:S01]  /*02c0*/  @!P0 LDG.E R22, desc[UR8][R24.64] ;  /* 0x0000000818168981 */ /* 0x000ee2000c1e1900 */
[----:B------:R-:W-:-:S04]  /*02d0*/  UIADD3 UR4, UPT, UPT, UR4, 0x1, URZ ;  /* 0x0000000104047890 */ /* 0x000fc8000fffe0ff */
[----:B------:R-:W-:Y:S01]  /*02e0*/  UISETP.NE.AND UP0, UPT, UR4, URZ, UPT ;  /* 0x000000ff0400728c */ /* 0x000fe2000bf05270 */
[----:B------:R-:W-:Y:S02]  /*02f0*/  IADD3 R0, PT, PT, R0, 0x10, RZ ;  /* 0x0000001000007810 */ /* 0x000fe40007ffe0ff */
[----:B------:R-:W-:Y:S02]  /*0300*/  IADD3 R13, PT, PT, R13, 0x10, RZ ;  /* 0x000000100d0d7810 */ /* 0x000fe40007ffe0ff */
[----:B------:R-:W-:Y:S02]  /*0310*/  IADD3 R14, PT, PT, R14, 0x10, RZ ;  /* 0x000000100e0e7810 */ /* 0x000fe40007ffe0ff */
[----:B------:R-:W-:Y:S01]  /*0320*/  LEA R19, R12, R19, 0x4 ;  /* 0x000000130c137211 */ /* 0x000fe200078e20ff */
[----:B--2---:R-:W-:Y:S04]  /*0330*/  STS [R18], R29 ;  /* 0x0000001d12007388 */ /* 0x004fe80000000800 */
[----:B---3--:R-:W-:Y:S01]  /*0340*/  STS [R17], R22 ;  /* 0x0000001611007388 */ /* 0x008fe20000000800 */
[----:B------:R-:W-:Y:S06]  /*0350*/  BAR.SYNC.DEFER_BLOCKING 0x0 ;  /* 0x0000000000007b1d */ /* 0x000fec0000010000 */
[----:B------:R-:W-:Y:S04]  /*0360*/  LDS R28, [R15] ;  /* 0x000000000f1c7984 */ /* 0x000fe80000000800 */
[----:B------:R-:W0:Y:S04]  /*0370*/  LDS.128 R8, [R16] ;  /* 0x0000000010087984 */ /* 0x000e280000000c00 */
[----:B------:R-:W1:Y:S04]  /*0380*/  LDS R29, [R15+0x40] ;  /* 0x000040000f1d7984 */ /* 0x000e680000000800 */
[----:B------:R-:W2:Y:S04]  /*0390*/  LDS R27, [R15+0x80] ;  /* 0x000080000f1b7984 */ /* 0x000ea80000000800 */
[----:B------:R-:W3:Y:S04]  /*03a0*/  LDS R26, [R15+0xc0] ;  /* 0x0000c0000f1a7984 */ /* 0x000ee80000000800 */
[----:B------:R-:W-:Y:S04]  /*03b0*/  LDS R23, [R15+0x100] ;  /* 0x000100000f177984 */ /* 0x000fe80000000800 */
[----:B------:R-:W4:Y:S04]  /*03c0*/  LDS.128 R4, [R16+0x10] ;  /* 0x0000100010047984 */ /* 0x000f280000000c00 */
[----:B------:R-:W5:Y:S04]  /*03d0*/  LDS R20, [R15+0x140] ;  /* 0x000140000f147984 */ /* 0x000f680000000800 */
[----:B------:R-:W5:Y:S04]  /*03e0*/  LDS R25, [R15+0x180] ;  /* 0x000180000f197984 */ /* 0x000f680000000800 */
[----:B------:R-:W5:Y:S04]  /*03f0*/  LDS R22, [R15+0x1c0] ;  /* 0x0001c0000f167984 */ /* 0x000f680000000800 */
[----:B------:R-:W-:Y:S01]  /*0400*/  LDS R24, [R15+0x240] ;  /* 0x000240000f187984 */ /* 0x000fe20000000800 */
[----:B0-----:R-:W-:-:S03]  /*0410*/  FFMA R8, R8, R28, R21 ;  /* 0x0000001c08087223 */ /* 0x001fc60000000015 */
[----:B------:R-:W-:Y:S01]  /*0420*/  LDS R21, [R15+0x200] ;  /* 0x000200000f157984 */ /* 0x000fe20000000800 */
[----:B-1----:R-:W-:-:S04]  /*0430*/  FFMA R8, R29, R9, R8 ;  /* 0x000000091d087223 */ /* 0x002fc80000000008 */
[----:B--2---:R-:W-:-:S04]  /*0440*/  FFMA R27, R27, R10, R8 ;  /* 0x0000000a1b1b7223 */ /* 0x004fc80000000008 */
[----:B---3--:R-:W-:Y:S02]  /*0450*/  FFMA R27, R26, R11, R27 ;  /* 0x0000000b1a1b7223 */ /* 0x008fe4000000001b */
[----:B------:R-:W0:Y:S02]  /*0460*/  LDS.128 R8, [R16+0x20] ;  /* 0x0000200010087984 */ /* 0x000e240000000c00 */
[----:B----4-:R-:W-:-:S04]  /*0470*/  FFMA R23, R4, R23, R27 ;  /* 0x0000001704177223 */ /* 0x010fc8000000001b */
[----:B-----5:R-:W-:Y:S02]  /*0480*/  FFMA R20, R20, R5, R23 ;  /* 0x0000000514147223 */ /* 0x020fe40000000017 */
[----:B------:R-:W1:Y:S02]  /*0490*/  LDS R23, [R15+0x280] ;  /* 0x000280000f177984 */ /* 0x000e640000000800 */
[----:B------:R-:W-:Y:S02]  /*04a0*/  FFMA R25, R25, R6, R20 ;  /* 0x0000000619197223 */ /* 0x000fe40000000014 */
[----:B------:R-:W2:Y:S02]  /*04b0*/  LDS R20, [R15+0x2c0] ;  /* 0x0002c0000f147984 */ /* 0x000ea40000000800 */
[----:B------:R-:W-:Y:S02]  /*04c0*/  FFMA R27, R22, R7, R25 ;  /* 0x00000007161b7223 */ /* 0x000fe40000000019 */
[----:B------:R-:W-:Y:S04]  /*04d0*/  LDS R25, [R15+0x300] ;  /* 0x000300000f197984 */ /* 0x000fe80000000800 */
[----:B------:R-:W3:Y:S04]  /*04e0*/  LDS.128 R4, [R16+0x30] ;  /* 0x0000300010047984 */ /* 0x000ee80000000c00 */
[----:B------:R-:W4:Y:S01]  /*04f0*/  LDS R22, [R15+0x340] ;  /* 0x000340000f167984 */ /* 0x000f220000000800 */
[----:B0-----:R-:W-:-:S03]  /*0500*/  FFMA R27, R8, R21, R27 ;  /* 0x00000015081b7223 */ /* 0x001fc6000000001b */
[----:B------:R-:W0:Y:S04]  /*0510*/  LDS R21, [R15+0x380] ;  /* 0x000380000f157984 */ /* 0x000e280000000800 */
[----:B------:R-:W5:Y:S01]  /*0520*/  LDS R8, [R15+0x3c0] ;  /* 0x0003c0000f087984 */ /* 0x000f620000000800 */
[----:B------:R-:W-:-:S04]  /*0530*/  FFMA R24, R24, R9, R27 ;  /* 0x0000000918187223 */ /* 0x000fc8000000001b */
[----:B-1----:R-:W-:-:S04]  /*0540*/  FFMA R23, R23, R10, R24 ;  /* 0x0000000a17177223 */ /* 0x002fc80000000018 */
[----:B--2---:R-:W-:-:S04]  /*0550*/  FFMA R11, R20, R11, R23 ;  /* 0x0000000b140b7223 */ /* 0x004fc80000000017 */
[----:B---3--:R-:W-:-:S04]  /*0560*/  FFMA R11, R4, R25, R11 ;  /* 0x00000019040b7223 */ /* 0x008fc8000000000b */
[----:B----4-:R-:W-:-:S04]  /*0570*/  FFMA R22, R22, R5, R11 ;  /* 0x0000000516167223 */ /* 0x010fc8000000000b */
[----:B0-----:R-:W-:-:S04]  /*0580*/  FFMA R21, R21, R6, R22 ;  /* 0x0000000615157223 */ /* 0x001fc80000000016 */
[----:B-----5:R-:W-:Y:S01]  /*0590*/  FFMA R21, R8, R7, R21 ;  /* 0x0000000708157223 */ /* 0x020fe20000000015 */
[----:B------:R-:W-:Y:S06]  /*05a0*/  BAR.SYNC.DEFER_BLOCKING 0x0 ;  /* 0x0000000000007b1d */ /* 0x000fec0000010000 */
[----:B------:R-:W-:Y:S05]  /*05b0*/  BRA.U UP0, `(.L_x_5) ;  /* 0xfffffffd00147547 */ /* 0x000fea000b83ffff */
.L_x_4:
[----:B------:R-:W0:Y:S02]  /*05c0*/  LDCU.64 UR4, c[0x0][0x398] ;  /* 0x00007300ff0477ac */ /* 0x000e240008000a00 */
[----:B0-----:R-:W-:-:S04]  /*05d0*/  ISETP.GE.AND P0, PT, R3, UR5, PT ;  /* 0x0000000503007c0c */ /* 0x001fc8000bf06270 */
[----:B------:R-:W-:-:S13]  /*05e0*/  ISETP.GE.OR P0, PT, R2, UR4, P0 ;  /* 0x0000000402007c0c */ /* 0x000fda0008706670 */
[----:B------:R-:W-:Y:S05]  /*05f0*/  @P0 EXIT ;  /* 0x000000000000094d */ /* 0x000fea0003800000 */
[----:B------:R-:W0:Y:S01]  /*0600*/  LDC.64 R4, c[0x0][0x390] ;  /* 0x0000e400ff047b82 */ /* 0x000e220000000a00 */
[----:B------:R-:W-:-:S04]  /*0610*/  IMAD R3, R2, UR5, R3 ;  /* 0x0000000502037c24 */ /* 0x000fc8000f8e0203 */
[----:B0-----:R-:W-:-:S05]  /*0620*/  IMAD.WIDE R2, R3, 0x4, R4 ;  /* 0x0000000403027825 */ /* 0x001fca00078e0204 */
[----:B------:R-:W-:Y:S01]  /*0630*/  STG.E desc[UR8][R2.64], R21 ;  /* 0x0000001502007986 */ /* 0x000fe2000c101908 */
[----:B------:R-:W-:Y:S05]  /*0640*/  EXIT ;  /* 0x000000000000794d */ /* 0x000fea0003800000 */
.L_x_6:
        /* <DEDUP_REMOVED lines=11> */
.L_x_13:


//--------------------- .text._Z13matmul_nativePfS_S_iii --------------------------
	.section	.text._Z13matmul_nativePfS_S_iii,"ax",@progbits
	.align	128
        .global         _Z13matmul_nativePfS_S_iii
        .type           _Z13matmul_nativePfS_S_iii,@function
        .size           _Z13matmul_nativePfS_S_iii,(.L_x_14 - _Z13matmul_nativePfS_S_iii)
        .other          _Z13matmul_nativePfS_S_iii,@"STO_CUDA_ENTRY STV_DEFAULT"
_Z13matmul_nativePfS_S_iii:
.text._Z13matmul_nativePfS_S_iii:
[----:B------:R-:W-:Y:S01]  /*0000*/  LDC R1, c[0x0][0x37c] ;  /* 0x0000df00ff017b82 */ /* 0x000fe20000000800 */
[----:B------:R-:W0:Y:S07]  /*0010*/  S2R R5, SR_TID.X ;  /* 0x0000000000057919 */ /* 0x000e2e0000002100 */
[----:B------:R-:W1:Y:S01]  /*0020*/  LDC R19, c[0x0][0x364] ;  /* 0x0000d900ff137b82 */ /* 0x000e620000000800 */
[----:B------:R-:W1:Y:S07]  /*0030*/  S2R R4, SR_TID.Y ;  /* 0x0000000000047919 */ /* 0x000e6e0000002200 */
[----:B------:R-:W0:Y:S08]  /*0040*/  S2UR UR5, SR_CTAID.X ;  /* 0x00000000000579c3 */ /* 0x000e300000002500 */
[----:B------:R-:W0:Y:S08]  /*0050*/  LDC R0, c[0x0][0x360] ;  /* 0x0000d800ff007b82 */ /* 0x000e300000000800 */
[----:B------:R-:W1:Y:S08]  /*0060*/  S2UR UR4, SR_CTAID.Y ;  /* 0x00000000000479c3 */ /* 0x000e700000002600 */
[----:B------:R-:W2:Y:S01]  /*0070*/  LDC.64 R2, c[0x0][0x398] ;  /* 0x0000e600ff027b82 */ /* 0x000ea20000000a00 */
[----:B0-----:R-:W-:-:S02]  /*0080*/  IMAD R0, R0, UR5, R5 ;  /* 0x0000000500007c24 */ /* 0x001fc4000f8e0205 */
[----:B-1----:R-:W-:-:S03]  /*0090*/  IMAD R19, R19, UR4, R4 ;  /* 0x0000000413137c24 */ /* 0x002fc6000f8e0204 */
[----:B--2---:R-:W-:-:S04]  /*00a0*/  ISETP.GE.AND P0, PT, R0, R3, PT ;  /* 0x000000030000720c */ /* 0x004fc80003f06270 */
[----:B------:R-:W-:-:S13]  /*00b0*/  ISETP.GE.OR P0, PT, R19, R2, P0 ;  /* 0x000000021300720c */ /* 0x000fda0000706670 */
[----:B------:R-:W-:Y:S05]  /*00c0*/  @P0 EXIT ;  /* 0x000000000000094d */ /* 0x000fea0003800000 */
[----:B------:R-:W0:Y:S01]  /*00d0*/  LDC R2, c[0x0][0x3a0] ;  /* 0x0000e800ff027b82 */ /* 0x000e220000000800 */
[----:B------:R-:W1:Y:S01]  /*00e0*/  LDCU.64 UR4, c[0x0][0x358] ;  /* 0x00006b00ff0477ac */ /* 0x000e620008000a00 */
[----:B------:R-:W-:Y:S01]  /*00f0*/  HFMA2 R24, -RZ, RZ, 0, 0 ;  /* 0x00000000ff187431 */ /* 0x000fe200000001ff */
[----:B0-----:R-:W-:-:S13]  /*0100*/  ISETP.GE.AND P0, PT, R2, 0x1, PT ;  /* 0x000000010200780c */ /* 0x001fda0003f06270 */
[----:B-1----:R-:W-:Y:S05]  /*0110*/  @!P0 BRA `(.L_x_7) ;  /* 0x0000000400e08947 */ /* 0x002fea0003800000 */
[C---:B------:R-:W-:Y:S01]  /*0120*/  ISETP.GE.U32.AND P1, PT, R2.reuse, 0x8, PT ;  /* 0x000000080200780c */ /* 0x040fe20003f26070 */
[----:B------:R-:W-:Y:S01]  /*0130*/  IMAD R20, R19, R2, RZ ;  /* 0x0000000213147224 */ /* 0x000fe200078e02ff */
[----:B------:R-:W-:Y:S02]  /*0140*/  LOP3.LUT R27, R2, 0x7, RZ, 0xc0, !PT ;  /* 0x00000007021b7812 */ /* 0x000fe400078ec0ff */
[----:B------:R-:W-:Y:S02]  /*0150*/  MOV R24, RZ ;  /* 0x000000ff00187202 */ /* 0x000fe40000000f00 */
[----:B------:R-:W-:Y:S02]  /*0160*/  ISETP.NE.AND P0, PT, R27, RZ, PT ;  /* 0x000000ff1b00720c */ /* 0x000fe40003f05270 */
[----:B------:R-:W-:-:S05]  /*0170*/  MOV R21, RZ ;  /* 0x000000ff00157202 */ /* 0x000fca0000000f00 */
[----:B------:R-:W-:Y:S06]  /*0180*/  @!P1 BRA `(.L_x_8) ;  /* 0x0000000000c49947 */ /* 0x000fec0003800000 */
[----:B------:R-:W0:Y:S01]  /*0190*/  LDC.64 R4, c[0x0][0x380] ;  /* 0x0000e000ff047b82 */ /* 0x000e220000000a00 */
[----:B------:R-:W-:Y:S02]  /*01a0*/  LOP3.LUT R21, R2, 0x7ffffff8, RZ, 0xc0, !PT ;  /* 0x7ffffff802157812 */ /* 0x000fe400078ec0ff */
[----:B------:R-:W-:Y:S02]  /*01b0*/  MOV R24, RZ ;  /* 0x000000ff00187202 */ /* 0x000fe40000000f00 */
[----:B------:R-:W-:Y:S02]  /*01c0*/  MOV R18, R0 ;  /* 0x0000000000127202 */ /* 0x000fe40000000f00 */
[----:B------:R-:W-:Y:S01]  /*01d0*/  IADD3 R22, PT, PT, -R21, RZ, RZ ;  /* 0x000000ff15167210 */ /* 0x000fe20007ffe1ff */
[----:B0-----:R-:W-:-:S03]  /*01e0*/  IMAD.WIDE.U32 R4, R20, 0x4, R4 ;  /* 0x0000000414047825 */ /* 0x001fc600078e0004 */
[----:B------:R-:W-:-:S04]  /*01f0*/  IADD3 R6, P1, PT, R4, 0x10, RZ ;  /* 0x0000001004067810 */ /* 0x000fc80007f3e0ff */
[----:B------:R-:W-:-:S09]  /*0200*/  IADD3.X R7, PT, PT, RZ, R5, RZ, P1, !PT ;  /* 0x00000005ff077210 */ /* 0x000fd20000ffe4ff */
.L_x_9:
[----:B------:R-:W0:Y:S01]  /*0210*/  LDC.64 R16, c[0x0][0x388] ;  /* 0x0000e200ff107b82 */ /* 0x000e220000000a00 */
[----:B------:R-:W-:Y:S02]  /*0220*/  MOV R4, R6 ;  /* 0x0000000600047202 */ /* 0x000fe40000000f00 */
[----:B------:R-:W-:-:S05]  /*0230*/  MOV R5, R7 ;  /* 0x0000000700057202 */ /* 0x000fca0000000f00 */
[----:B------:R-:W2:Y:S04]  /*0240*/  LDG.E R25, desc[UR4][R4.64+-0x10] ;  /* 0xfffff00404197981 */ /* 0x000ea8000c1e1900 */
[----:B------:R-:W3:Y:S04]  /*0250*/  LDG.E R23, desc[UR4][R4.64+-0xc] ;  /* 0xfffff40404177981 */ /* 0x000ee8000c1e1900 */
[----:B------:R-:W4:Y:S04]  /*0260*/  LDG.E R29, desc[UR4][R4.64+-0x8] ;  /* 0xfffff804041d7981 */ /* 0x000f28000c1e1900 */
[----:B------:R-:W5:Y:S01]  /*0270*/  LDG.E R28, desc[UR4][R4.64+-0x4] ;  /* 0xfffffc04041c7981 */ /* 0x000f62000c1e1900 */
[----:B0-----:R-:W-:-:S05]  /*0280*/  IMAD.WIDE R16, R18, 0x4, R16 ;  /* 0x0000000412107825 */ /* 0x001fca00078e0210 */
[----:B------:R0:W2:Y:S01]  /*0290*/  LDG.E R26, desc[UR4][R16.64] ;  /* 0x00000004101a7981 */ /* 0x0000a2000c1e1900 */
[----:B------:R-:W-:-:S04]  /*02a0*/  IMAD.WIDE R14, R3, 0x4, R16 ;  /* 0x00000004030e7825 */ /* 0x000fc800078e0210 */
[C---:B------:R-:W-:Y:S02]  /*02b0*/  IMAD.WIDE R6, R3.reuse, 0x4, R14 ;  /* 0x0000000403067825 */ /* 0x040fe400078e020e */
[----:B------:R-:W3:Y:S02]  /*02c0*/  LDG.E R14, desc[UR4][R14.64] ;  /* 0x000000040e0e7981 */ /* 0x000ee4000c1e1900 */
[C---:B------:R-:W-:Y:S02]  /*02d0*/  IMAD.WIDE R10, R3.reuse, 0x4, R6 ;  /* 0x00000004030a7825 */ /* 0x040fe400078e0206 */
[----:B------:R-:W4:Y:S02]  /*02e0*/  LDG.E R6, desc[UR4][R6.64] ;  /* 0x0000000406067981 */ /* 0x000f24000c1e1900 */
[C---:B------:R-:W-:Y:S02]  /*02f0*/  IMAD.WIDE R8, R3.reuse, 0x4, R10 ;  /* 0x0000000403087825 */ /* 0x040fe400078e020a */
[----:B------:R-:W5:Y:S02]  /*0300*/  LDG.E R10, desc[UR4][R10.64] ;  /* 0x000000040a0a7981 */ /* 0x000f64000c1e1900 */
[----:B------:R-:W-:-:S02]  /*0310*/  IMAD.WIDE R12, R3, 0x4, R8 ;  /* 0x00000004030c7825 */ /* 0x000fc400078e0208 */
[----:B------:R-:W5:Y:S04]  /*0320*/  LDG.E R7, desc[UR4][R4.64] ;  /* 0x0000000404077981 */ /* 0x000f68000c1e1900 */
[----:B------:R-:W5:Y:S01]  /*0330*/  LDG.E R8, desc[UR4][R8.64] ;  /* 0x0000000408087981 */ /* 0x000f62000c1e1900 */
[----:B0-----:R-:W-:-:S03]  /*0340*/  IMAD.WIDE R16, R3, 0x4, R12 ;  /* 0x0000000403107825 */ /* 0x001fc600078e020c */
[----:B------:R-:W5:Y:S04]  /*0350*/  LDG.E R12, desc[UR4][R12.64] ;  /* 0x000000040c0c7981 */ /* 0x000f68000c1e1900 */
[----:B------:R-:W5:Y:S04]  /*0360*/  LDG.E R15, desc[UR4][R16.64] ;  /* 0x00000004100f7981 */ /* 0x000f68000c1e1900 */
[----:B------:R-:W5:Y:S04]  /*0370*/  LDG.E R9, desc[UR4][R4.64+0x4] ;  /* 0x0000040404097981 */ /* 0x000f68000c1e1900 */
[----:B------:R-:W5:Y:S01]  /*0380*/  LDG.E R11, desc[UR4][R4.64+0xc] ;  /* 0x00000c04040b7981 */ /* 0x000f62000c1e1900 */
[----:B--2---:R-:W-:Y:S01]  /*0390*/  FFMA R26, R25, R26, R24 ;  /* 0x0000001a191a7223 */ /* 0x004fe20000000018 */
[----:B------:R-:W-:-:S02]  /*03a0*/  IMAD.WIDE R24, R3, 0x4, R16 ;  /* 0x0000000403187825 */ /* 0x000fc400078e0210 */
[----:B------:R-:W2:Y:S04]  /*03b0*/  LDG.E R16, desc[UR4][R4.64+0x8] ;  /* 0x0000080404107981 */ /* 0x000ea8000c1e1900 */
[----:B------:R-:W2:Y:S01]  /*03c0*/  LDG.E R24, desc[UR4][R24.64] ;  /* 0x0000000418187981 */ /* 0x000ea2000c1e1900 */
[----:B---3--:R-:W-:Y:S01]  /*03d0*/  FFMA R14, R23, R14, R26 ;  /* 0x0000000e170e7223 */ /* 0x008fe2000000001a */
[----:B------:R-:W-:-:S03]  /*03e0*/  IADD3 R22, PT, PT, R22, 0x8, RZ ;  /* 0x0000000816167810 */ /* 0x000fc60007ffe0ff */
[----:B----4-:R-:W-:Y:S01]  /*03f0*/  FFMA R29, R29, R6, R14 ;  /* 0x000000061d1d7223 */ /* 0x010fe2000000000e */
[----:B------:R-:W-:-:S03]  /*0400*/  ISETP.NE.AND P1, PT, R22, RZ, PT ;  /* 0x000000ff1600720c */ /* 0x000fc60003f25270 */
[----:B-----5:R-:W-:Y:S01]  /*0410*/  FFMA R10, R28, R10, R29 ;  /* 0x0000000a1c0a7223 */ /* 0x020fe2000000001d */
[----:B------:R-:W-:-:S03]  /*0420*/  IADD3 R6, P2, PT, R4, 0x20, RZ ;  /* 0x0000002004067810 */ /* 0x000fc60007f5e0ff */
[----:B------:R-:W-:Y:S01]  /*0430*/  FFMA R8, R7, R8, R10 ;  /* 0x0000000807087223 */ /* 0x000fe2000000000a */
[----:B------:R-:W-:Y:S02]  /*0440*/  IADD3.X R7, PT, PT, RZ, R5, RZ, P2, !PT ;  /* 0x00000005ff077210 */ /* 0x000fe400017fe4ff */
[----:B------:R-:W-:Y:S01]  /*0450*/  LEA R18, R3, R18, 0x3 ;  /* 0x0000001203127211 */ /* 0x000fe200078e18ff */
[----:B------:R-:W-:-:S04]  /*0460*/  FFMA R9, R9, R12, R8 ;  /* 0x0000000c09097223 */ /* 0x000fc80000000008 */
[----:B--2---:R-:W-:-:S04]  /*0470*/  FFMA R16, R16, R15, R9 ;  /* 0x0000000f10107223 */ /* 0x004fc80000000009 */
[----:B------:R-:W-:Y:S01]  /*0480*/  FFMA R24, R11, R24, R16 ;  /* 0x000000180b187223 */ /* 0x000fe20000000010 */
[----:B------:R-:W-:Y:S06]  /*0490*/  @P1 BRA `(.L_x_9) ;  /* 0xfffffffc005c1947 */ /* 0x000fec000383ffff */
.L_x_8:
[----:B------:R-:W-:Y:S05]  /*04a0*/  @!P0 BRA `(.L_x_7) ;  /* 0x0000000000fc8947 */ /* 0x000fea0003800000 */
[----:B------:R-:W-:Y:S02]  /*04b0*/  ISETP.GE.U32.AND P1, PT, R27, 0x4, PT ;  /* 0x000000041b00780c */ /* 0x000fe40003f26070 */
[----:B------:R-:W-:-:S04]  /*04c0*/  LOP3.LUT R16, R2, 0x3, RZ, 0xc0, !PT ;  /* 0x0000000302107812 */ /* 0x000fc800078ec0ff */
[----:B------:R-:W-:-:S07]  /*04d0*/  ISETP.NE.AND P0, PT, R16, RZ, PT ;  /* 0x000000ff1000720c */ /* 0x000fce0003f05270 */
[----:B------:R-:W-:Y:S06]  /*04e0*/  @!P1 BRA `(.L_x_10) ;  /* 0x00000000006c9947 */ /* 0x000fec0003800000 */
[----:B------:R-:W0:Y:S01]  /*04f0*/  LDC.64 R6, c[0x0][0x388] ;  /* 0x0000e200ff067b82 */ /* 0x000e220000000a00 */
[----:B------:R-:W1:Y:S01]  /*0500*/  LDCU.64 UR6, c[0x0][0x380] ;  /* 0x00007000ff0677ac */ /* 0x000e620008000a00 */
[----:B------:R-:W-:Y:S01]  /*0510*/  IMAD R9, R21, R3, R0 ;  /* 0x0000000315097224 */ /* 0x000fe200078e0200 */
[CC--:B------:R-:W-:Y:S02]  /*0520*/  IADD3 R5, PT, PT, R20.reuse, R21.reuse, RZ ;  /* 0x0000001514057210 */ /* 0x0c0fe40007ffe0ff */
[----:B------:R-:W-:-:S03]  /*0530*/  IADD3 R10, P1, PT, R20, R21, RZ ;  /* 0x00000015140a7210 */ /* 0x000fc60007f3e0ff */
[----:B------:R-:W2:Y:S01]  /*0540*/  LDC.64 R14, c[0x0][0x380] ;  /* 0x0000e000ff0e7b82 */ /* 0x000ea20000000a00 */
[----:B0-----:R-:W-:-:S04]  /*0550*/  IMAD.WIDE R6, R9, 0x4, R6 ;  /* 0x0000000409067825 */ /* 0x001fc800078e0206 */
[----:B------:R-:W-:Y:S02]  /*0560*/  IMAD.WIDE R8, R3, 0x4, R6 ;  /* 0x0000000403087825 */ /* 0x000fe400078e0206 */
[----:B------:R-:W3:Y:S02]  /*0570*/  LDG.E R6, desc[UR4][R6.64] ;  /* 0x0000000406067981 */ /* 0x000ee4000c1e1900 */
[----:B--2---:R-:W-:Y:S01]  /*0580*/  IMAD.WIDE.U32 R14, R5, 0x4, R14 ;  /* 0x00000004050e7825 */ /* 0x004fe200078e000e */
[----:B------:R-:W-:Y:S02]  /*0590*/  IADD3.X R5, PT, PT, RZ, RZ, RZ, P1, !PT ;  /* 0x000000ffff057210 */ /* 0x000fe40000ffe4ff */
[----:B-1----:R-:W-:-:S03]  /*05a0*/  LEA R4, P1, R10, UR6, 0x2 ;  /* 0x000000060a047c11 */ /* 0x002fc6000f8210ff */
[----:B------:R-:W3:Y:S01]  /*05b0*/  LDG.E R15, desc[UR4][R14.64] ;  /* 0x000000040e0f7981 */ /* 0x000ee2000c1e1900 */
[----:B------:R-:W-:Y:S01]  /*05c0*/  LEA.HI.X R5, R10, UR7, R5, 0x2, P1 ;  /* 0x000000070a057c11 */ /* 0x000fe200088f1405 */
[C---:B------:R-:W-:Y:S02]  /*05d0*/  IMAD.WIDE R10, R3.reuse, 0x4, R8 ;  /* 0x00000004030a7825 */ /* 0x040fe400078e0208 */
[----:B------:R-:W2:Y:S04]  /*05e0*/  LDG.E R8, desc[UR4][R8.64] ;  /* 0x0000000408087981 */ /* 0x000ea8000c1e1900 */
[----:B------:R-:W2:Y:S01]  /*05f0*/  LDG.E R17, desc[UR4][R4.64+0x4] ;  /* 0x0000040404117981 */ /* 0x000ea2000c1e1900 */
[----:B------:R-:W-:-:S03]  /*0600*/  IMAD.WIDE R12, R3, 0x4, R10 ;  /* 0x00000004030c7825 */ /* 0x000fc600078e020a */
[----:B------:R-:W4:Y:S04]  /*0610*/  LDG.E R22, desc[UR4][R10.64] ;  /* 0x000000040a167981 */ /* 0x000f28000c1e1900 */
[----:B------:R-:W4:Y:S04]  /*0620*/  LDG.E R18, desc[UR4][R4.64+0x8] ;  /* 0x0000080404127981 */ /* 0x000f28000c1e1900 */
[----:B------:R-:W5:Y:S04]  /*0630*/  LDG.E R26, desc[UR4][R4.64+0xc] ;  /* 0x00000c04041a7981 */ /* 0x000f68000c1e1900 */
[----:B------:R-:W5:Y:S01]  /*0640*/  LDG.E R12, desc[UR4][R12.64] ;  /* 0x000000040c0c7981 */ /* 0x000f62000c1e1900 */
[----:B------:R-:W-:Y:S01]  /*0650*/  IADD3 R21, PT, PT, R21, 0x4, RZ ;  /* 0x0000000415157810 */ /* 0x000fe20007ffe0ff */
[----:B---3--:R-:W-:-:S04]  /*0660*/  FFMA R24, R15, R6, R24 ;  /* 0x000000060f187223 */ /* 0x008fc80000000018 */
[----:B--2---:R-:W-:-:S04]  /*0670*/  FFMA R17, R17, R8, R24 ;  /* 0x0000000811117223 */ /* 0x004fc80000000018 */
[----:B----4-:R-:W-:-:S04]  /*0680*/  FFMA R17, R18, R22, R17 ;  /* 0x0000001612117223 */ /* 0x010fc80000000011 */
[----:B-----5:R-:W-:-:S07]  /*0690*/  FFMA R24, R26, R12, R17 ;  /* 0x0000000c1a187223 */ /* 0x020fce0000000011 */
.L_x_10:
[----:B------:R-:W-:Y:S05]  /*06a0*/  @!P0 BRA `(.L_x_7) ;  /* 0x00000000007c8947 */ /* 0x000fea0003800000 */
[----:B------:R-:W-:Y:S01]  /*06b0*/  ISETP.NE.AND P1, PT, R16, 0x1, PT ;  /* 0x000000011000780c */ /* 0x000fe20003f25270 */
[----:B------:R-:W0:Y:S01]  /*06c0*/  LDC.64 R12, c[0x0][0x380] ;  /* 0x0000e000ff0c7b82 */ /* 0x000e220000000a00 */
[----:B------:R-:W-:-:S04]  /*06d0*/  LOP3.LUT R2, R2, 0x1, RZ, 0xc0, !PT ;  /* 0x0000000102027812 */ /* 0x000fc800078ec0ff */
[----:B------:R-:W-:-:S03]  /*06e0*/  ISETP.NE.U32.AND P0, PT, R2, 0x1, PT ;  /* 0x000000010200780c */ /* 0x000fc60003f05070 */
[----:B------:R-:W1:Y:S04]  /*06f0*/  LDC.64 R10, c[0x0][0x388] ;  /* 0x0000e200ff0a7b82 */ /* 0x000e680000000a00 */
[CC--:B------:R-:W-:Y:S02]  /*0700*/  @P1 IADD3 R15, PT, PT, R20.reuse, R21.reuse, RZ ;  /* 0x00000015140f1210 */ /* 0x0c0fe40007ffe0ff */
[----:B------:R-:W-:Y:S02]  /*0710*/  @P1 IADD3 R2, P2, PT, R20, R21, RZ ;  /* 0x0000001514021210 */ /* 0x000fe40007f5e0ff */
[----:B------:R-:W2:Y:S02]  /*0720*/  @P1 LDC.64 R4, c[0x0][0x380] ;  /* 0x0000e000ff041b82 */ /* 0x000ea40000000a00 */
[----:B------:R-:W-:-:S06]  /*0730*/  @P1 IADD3.X R14, PT, PT, RZ, RZ, RZ, P2, !PT ;  /* 0x000000ffff0e1210 */ /* 0x000fcc00017fe4ff */
[----:B------:R-:W3:Y:S01]  /*0740*/  LDC.64 R6, c[0x0][0x380] ;  /* 0x0000e000ff067b82 */ /* 0x000ee20000000a00 */
[----:B0-----:R-:W-:-:S04]  /*0750*/  @P1 IMAD.WIDE.U32 R12, R15, 0x4, R12 ;  /* 0x000000040f0c1825 */ /* 0x001fc800078e000c */
[C---:B------:R-:W-:Y:S01]  /*0760*/  @P1 IMAD R15, R21.reuse, R3, R0 ;  /* 0x00000003150f1224 */ /* 0x040fe200078e0200 */
[----:B------:R-:W-:Y:S01]  /*0770*/  @P1 IADD3 R21, PT, PT, R21, 0x2, RZ ;  /* 0x0000000215151810 */ /* 0x000fe20007ffe0ff */
[----:B------:R-:W4:Y:S01]  /*0780*/  @P1 LDG.E R13, desc[UR4][R12.64] ;  /* 0x000000040c0d1981 */ /* 0x000f22000c1e1900 */
[----:B------:R-:W0:Y:S01]  /*0790*/  LDC.64 R8, c[0x0][0x388] ;  /* 0x0000e200ff087b82 */ /* 0x000e220000000a00 */
[----:B-1----:R-:W-:Y:S01]  /*07a0*/  @P1 IMAD.WIDE R10, R15, 0x4, R10 ;  /* 0x000000040f0a1825 */ /* 0x002fe200078e020a */
[----:B------:R-:W-:Y:S02]  /*07b0*/  @!P0 IADD3 R17, PT, PT, R20, R21, RZ ;  /* 0x0000001514118210 */ /* 0x000fe40007ffe0ff */
[----:B--2---:R-:W-:Y:S01]  /*07c0*/  @P1 LEA R4, P2, R2, R4, 0x2 ;  /* 0x0000000402041211 */ /* 0x004fe200078410ff */
[----:B------:R-:W-:-:S03]  /*07d0*/  @!P0 IMAD R21, R21, R3, R0 ;  /* 0x0000000315158224 */ /* 0x000fc600078e0200 */
[----:B------:R-:W-:Y:S01]  /*07e0*/  @P1 LEA.HI.X R5, R2, R5, R14, 0x2, P2 ;  /* 0x0000000502051211 */ /* 0x000fe200010f140e */
[----:B------:R-:W-:Y:S01]  /*07f0*/  @P1 IMAD.WIDE R14, R3, 0x4, R10 ;  /* 0x00000004030e1825 */ /* 0x000fe200078e020a */
[----:B------:R-:W4:Y:S03]  /*0800*/  @P1 LDG.E R2, desc[UR4][R10.64] ;  /* 0x000000040a021981 */ /* 0x000f26000c1e1900 */
[----:B---3--:R-:W-:Y:S01]  /*0810*/  @!P0 IMAD.WIDE.U32 R6, R17, 0x4, R6 ;  /* 0x0000000411068825 */ /* 0x008fe200078e0006 */
[----:B------:R-:W2:Y:S04]  /*0820*/  @P1 LDG.E R5, desc[UR4][R4.64+0x4] ;  /* 0x0000040404051981 */ /* 0x000ea8000c1e1900 */
[----:B------:R-:W2:Y:S01]  /*0830*/  @P1 LDG.E R14, desc[UR4][R14.64] ;  /* 0x000000040e0e1981 */ /* 0x000ea2000c1e1900 */
[----:B0-----:R-:W-:-:S03]  /*0840*/  @!P0 IMAD.WIDE R8, R21, 0x4, R8 ;  /* 0x0000000415088825 */ /* 0x001fc600078e0208 */
[----:B------:R-:W3:Y:S04]  /*0850*/  @!P0 LDG.E R7, desc[UR4][R6.64] ;  /* 0x0000000406078981 */ /* 0x000ee8000c1e1900 */
[----:B------:R-:W3:Y:S01]  /*0860*/  @!P0 LDG.E R8, desc[UR4][R8.64] ;  /* 0x0000000408088981 */ /* 0x000ee2000c1e1900 */
[----:B----4-:R-:W-:-:S04]  /*0870*/  @P1 FFMA R2, R13, R2, R24 ;  /* 0x000000020d021223 */ /* 0x010fc80000000018 */
[----:B--2---:R-:W-:-:S04]  /*0880*/  @P1 FFMA R24, R5, R14, R2 ;  /* 0x0000000e05181223 */ /* 0x004fc80000000002 */
[----:B---3--:R-:W-:-:S07]  /*0890*/  @!P0 FFMA R24, R7, R8, R24 ;  /* 0x0000000807188223 */ /* 0x008fce0000000018 */
.L_x_7:
[----:B------:R-:W0:Y:S01]  /*08a0*/  LDC.64 R4, c[0x0][0x390] ;  /* 0x0000e400ff047b82 */ /* 0x000e220000000a00 */
[----:B------:R-:W-:-:S04]  /*08b0*/  IMAD R3, R19, R3, R0 ;  /* 0x0000000313037224 */ /* 0x000fc800078e0200 */
[----:B0-----:R-:W-:-:S05]  /*08c0*/  IMAD.WIDE R2, R3, 0x4, R4 ;  /* 0x0000000403027825 */ /* 0x001fca00078e0204 */
[----:B------:R-:W-:Y:S01]  /*08d0*/  STG.E desc[UR4][R2.64], R24 ;  /* 0x0000001802007986 */ /* 0x000fe2000c101904 */
[----:B------:R-:W-:Y:S05]  /*08e0*/  EXIT ;  /* 0x000000000000794d */ /* 0x000fea0003800000 */
.L_x_11:
        /* <DEDUP_REMOVED lines=9> */
.L_x_14:


//--------------------- .nv.shared._Z16matmalGPU_tiled4PfS_S_iii --------------------------
	.section	.nv.shared._Z16matmalGPU_tiled4PfS_S_iii,"aw",@nobits
	.sectionflags	@""
	.align	4
.nv.shared._Z16matmalGPU_tiled4PfS_S_iii:
	.zero		9216


//--------------------- .nv.shared.reserved.0     --------------------------
	.section	.nv.shared.reserved.0,"aw",@nobits
	.weak		__nv_reservedSMEM_offset_0_alias
	.size		__nv_reservedSMEM_offset_0_alias, 0, 64
	.other		__nv_reservedSMEM_offset_0_alias,@"STO_CUDA_RESERVED_SHARED STV_DEFAULT"
__nv_reservedSMEM_offset_0_alias:
	.zero		0
	.zero		64


//--------------------- .nv.shared._Z15matmalGPU_tiledPfS_S_iii --------------------------
	.section	.nv.shared._Z15matmalGPU_tiledPfS_S_iii,"aw",@nobits
	.sectionflags	@""
	.align	4
.nv.shared._Z15matmalGPU_tiledPfS_S_iii:
	.zero		3072


//--------------------- .nv.constant0._Z16matmalGPU_tiled4PfS_S_iii --------------------------
	.section	.nv.constant0._Z16matmalGPU_tiled4PfS_S_iii,"a",@progbits
	.sectionflags	@""
	.align	4
.nv.constant0._Z16matmalGPU_tiled4PfS_S_iii:
	.zero		932


//--------------------- .nv.constant0._Z15matmalGPU_tiledPfS_S_iii --------------------------
	.section	.nv.constant0._Z15matmalGPU_tiledPfS_S_iii,"a",@progbits
	.sectionflags	@""
	.align	4
.nv.constant0._Z15matmalGPU_tiledPfS_S_iii:
	.zero		932


//--------------------- .nv.constant0._Z13matmul_nativePfS_S_iii --------------------------
	.section	.nv.constant0._Z13matmul_nativePfS_S_iii,"a",@progbits
	.sectionflags	@""
	.align	4
.nv.constant0._Z13matmul_nativePfS_S_iii:
	.zero		932


//--------------------- SYMBOLS --------------------------

	.type		.nv.reservedSmem.offset0,@object
	.size		.nv.reservedSmem.offset0,0x4
	.type		.nv.reservedSmem.cap,@object
	.size		.nv.reservedSmem.cap,0x4
